//
// Generated by NVIDIA NVVM Compiler
//
// Compiler Build ID: CL-36424714
// Cuda compilation tools, release 13.0, V13.0.88
// Based on NVVM 20.0.0
//

.version 9.0
.target sm_100
.address_size 64

	// .globl	_Z21matrix_multiply_naivePKfS0_Pfiii
// _ZZ29matrix_multiply_shared_memoryPKfS0_PfiiiE2As has been demoted
// _ZZ29matrix_multiply_shared_memoryPKfS0_PfiiiE2Bs has been demoted
// _ZZ22matrix_multiply_tilingPKfS0_PfiiiE2As has been demoted
// _ZZ22matrix_multiply_tilingPKfS0_PfiiiE2Bs has been demoted

.visible .entry _Z21matrix_multiply_naivePKfS0_Pfiii(
	.param .u64 .ptr .align 1 _Z21matrix_multiply_naivePKfS0_Pfiii_param_0,
	.param .u64 .ptr .align 1 _Z21matrix_multiply_naivePKfS0_Pfiii_param_1,
	.param .u64 .ptr .align 1 _Z21matrix_multiply_naivePKfS0_Pfiii_param_2,
	.param .u32 _Z21matrix_multiply_naivePKfS0_Pfiii_param_3,
	.param .u32 _Z21matrix_multiply_naivePKfS0_Pfiii_param_4,
	.param .u32 _Z21matrix_multiply_naivePKfS0_Pfiii_param_5
)
{
	.reg .pred 	%p<13>;
	.reg .b32 	%r<46>;
	.reg .b32 	%f<68>;
	.reg .b64 	%rd<40>;

	ld.param.u64 	%rd5, [_Z21matrix_multiply_naivePKfS0_Pfiii_param_0];
	ld.param.u64 	%rd6, [_Z21matrix_multiply_naivePKfS0_Pfiii_param_1];
	ld.param.u64 	%rd4, [_Z21matrix_multiply_naivePKfS0_Pfiii_param_2];
	ld.param.u32 	%r22, [_Z21matrix_multiply_naivePKfS0_Pfiii_param_3];
	ld.param.u32 	%r23, [_Z21matrix_multiply_naivePKfS0_Pfiii_param_4];
	ld.param.u32 	%r21, [_Z21matrix_multiply_naivePKfS0_Pfiii_param_5];
	cvta.to.global.u64 	%rd1, %rd6;
	cvta.to.global.u64 	%rd2, %rd5;
	mov.u32 	%r24, %ctaid.x;
	mov.u32 	%r25, %ntid.x;
	mov.u32 	%r26, %tid.x;
	mad.lo.s32 	%r1, %r24, %r25, %r26;
	mov.u32 	%r27, %ctaid.y;
	mov.u32 	%r28, %ntid.y;
	mov.u32 	%r29, %tid.y;
	mad.lo.s32 	%r30, %r27, %r28, %r29;
	setp.ge.s32 	%p1, %r1, %r22;
	setp.ge.s32 	%p2, %r30, %r23;
	or.pred  	%p3, %p1, %p2;
	@%p3 bra 	$L__BB0_14;
	setp.lt.s32 	%p4, %r21, 1;
	mov.f32 	%f67, 0f00000000;
	@%p4 bra 	$L__BB0_13;
	mul.lo.s32 	%r3, %r21, %r1;
	and.b32  	%r4, %r21, 7;
	setp.lt.u32 	%p5, %r21, 8;
	mov.f32 	%f67, 0f00000000;
	mov.b32 	%r44, 0;
	@%p5 bra 	$L__BB0_5;
	and.b32  	%r44, %r21, 2147483640;
	neg.s32 	%r42, %r44;
	shl.b32 	%r7, %r23, 3;
	add.s64 	%rd3, %rd2, 16;
	mov.f32 	%f67, 0f00000000;
	mul.wide.s32 	%rd11, %r23, 4;
	mov.u32 	%r40, %r3;
	mov.u32 	%r41, %r30;
$L__BB0_4:
	.pragma "nounroll";
	mul.wide.s32 	%rd7, %r40, 4;
	add.s64 	%rd8, %rd3, %rd7;
	ld.global.nc.f32 	%f17, [%rd8+-16];
	mul.wide.s32 	%rd9, %r41, 4;
	add.s64 	%rd10, %rd1, %rd9;
	ld.global.nc.f32 	%f18, [%rd10];
	fma.rn.f32 	%f19, %f17, %f18, %f67;
	ld.global.nc.f32 	%f20, [%rd8+-12];
	add.s64 	%rd12, %rd10, %rd11;
	ld.global.nc.f32 	%f21, [%rd12];
	fma.rn.f32 	%f22, %f20, %f21, %f19;
	ld.global.nc.f32 	%f23, [%rd8+-8];
	add.s64 	%rd13, %rd12, %rd11;
	ld.global.nc.f32 	%f24, [%rd13];
	fma.rn.f32 	%f25, %f23, %f24, %f22;
	ld.global.nc.f32 	%f26, [%rd8+-4];
	add.s64 	%rd14, %rd13, %rd11;
	ld.global.nc.f32 	%f27, [%rd14];
	fma.rn.f32 	%f28, %f26, %f27, %f25;
	ld.global.nc.f32 	%f29, [%rd8];
	add.s64 	%rd15, %rd14, %rd11;
	ld.global.nc.f32 	%f30, [%rd15];
	fma.rn.f32 	%f31, %f29, %f30, %f28;
	ld.global.nc.f32 	%f32, [%rd8+4];
	add.s64 	%rd16, %rd15, %rd11;
	ld.global.nc.f32 	%f33, [%rd16];
	fma.rn.f32 	%f34, %f32, %f33, %f31;
	ld.global.nc.f32 	%f35, [%rd8+8];
	add.s64 	%rd17, %rd16, %rd11;
	ld.global.nc.f32 	%f36, [%rd17];
	fma.rn.f32 	%f37, %f35, %f36, %f34;
	ld.global.nc.f32 	%f38, [%rd8+12];
	add.s64 	%rd18, %rd17, %rd11;
	ld.global.nc.f32 	%f39, [%rd18];
	fma.rn.f32 	%f67, %f38, %f39, %f37;
	add.s32 	%r42, %r42, 8;
	add.s32 	%r41, %r41, %r7;
	add.s32 	%r40, %r40, 8;
	setp.ne.s32 	%p6, %r42, 0;
	@%p6 bra 	$L__BB0_4;
$L__BB0_5:
	setp.eq.s32 	%p7, %r4, 0;
	@%p7 bra 	$L__BB0_13;
	and.b32  	%r15, %r21, 3;
	setp.lt.u32 	%p8, %r4, 4;
	@%p8 bra 	$L__BB0_8;
	add.s32 	%r32, %r44, %r3;
	mul.wide.s32 	%rd19, %r32, 4;
	add.s64 	%rd20, %rd2, %rd19;
	ld.global.nc.f32 	%f41, [%rd20];
	mad.lo.s32 	%r33, %r44, %r23, %r30;
	mul.wide.s32 	%rd21, %r33, 4;
	add.s64 	%rd22, %rd1, %rd21;
	ld.global.nc.f32 	%f42, [%rd22];
	fma.rn.f32 	%f43, %f41, %f42, %f67;
	ld.global.nc.f32 	%f44, [%rd20+4];
	mul.wide.s32 	%rd23, %r23, 4;
	add.s64 	%rd24, %rd22, %rd23;
	ld.global.nc.f32 	%f45, [%rd24];
	fma.rn.f32 	%f46, %f44, %f45, %f43;
	ld.global.nc.f32 	%f47, [%rd20+8];
	add.s64 	%rd25, %rd24, %rd23;
	ld.global.nc.f32 	%f48, [%rd25];
	fma.rn.f32 	%f49, %f47, %f48, %f46;
	ld.global.nc.f32 	%f50, [%rd20+12];
	add.s64 	%rd26, %rd25, %rd23;
	ld.global.nc.f32 	%f51, [%rd26];
	fma.rn.f32 	%f67, %f50, %f51, %f49;
	add.s32 	%r44, %r44, 4;
$L__BB0_8:
	setp.eq.s32 	%p9, %r15, 0;
	@%p9 bra 	$L__BB0_13;
	setp.eq.s32 	%p10, %r15, 1;
	@%p10 bra 	$L__BB0_11;
	add.s32 	%r34, %r44, %r3;
	mul.wide.s32 	%rd27, %r34, 4;
	add.s64 	%rd28, %rd2, %rd27;
	ld.global.nc.f32 	%f53, [%rd28];
	mad.lo.s32 	%r35, %r44, %r23, %r30;
	mul.wide.s32 	%rd29, %r35, 4;
	add.s64 	%rd30, %rd1, %rd29;
	ld.global.nc.f32 	%f54, [%rd30];
	fma.rn.f32 	%f55, %f53, %f54, %f67;
	ld.global.nc.f32 	%f56, [%rd28+4];
	mul.wide.s32 	%rd31, %r23, 4;
	add.s64 	%rd32, %rd30, %rd31;
	ld.global.nc.f32 	%f57, [%rd32];
	fma.rn.f32 	%f67, %f56, %f57, %f55;
	add.s32 	%r44, %r44, 2;
$L__BB0_11:
	and.b32  	%r36, %r21, 1;
	setp.eq.b32 	%p11, %r36, 1;
	not.pred 	%p12, %p11;
	@%p12 bra 	$L__BB0_13;
	add.s32 	%r37, %r44, %r3;
	mul.wide.s32 	%rd33, %r37, 4;
	add.s64 	%rd34, %rd2, %rd33;
	ld.global.nc.f32 	%f58, [%rd34];
	mad.lo.s32 	%r38, %r44, %r23, %r30;
	mul.wide.s32 	%rd35, %r38, 4;
	add.s64 	%rd36, %rd1, %rd35;
	ld.global.nc.f32 	%f59, [%rd36];
	fma.rn.f32 	%f67, %f58, %f59, %f67;
$L__BB0_13:
	mad.lo.s32 	%r39, %r23, %r1, %r30;
	cvta.to.global.u64 	%rd37, %rd4;
	mul.wide.s32 	%rd38, %r39, 4;
	add.s64 	%rd39, %rd37, %rd38;
	st.global.f32 	[%rd39], %f67;
$L__BB0_14:
	ret;

}
	// .globl	_Z26matrix_multiply_coalescingPKfS0_Pfiii
.visible .entry _Z26matrix_multiply_coalescingPKfS0_Pfiii(
	.param .u64 .ptr .align 1 _Z26matrix_multiply_coalescingPKfS0_Pfiii_param_0,
	.param .u64 .ptr .align 1 _Z26matrix_multiply_coalescingPKfS0_Pfiii_param_1,
	.param .u64 .ptr .align 1 _Z26matrix_multiply_coalescingPKfS0_Pfiii_param_2,
	.param .u32 _Z26matrix_multiply_coalescingPKfS0_Pfiii_param_3,
	.param .u32 _Z26matrix_multiply_coalescingPKfS0_Pfiii_param_4,
	.param .u32 _Z26matrix_multiply_coalescingPKfS0_Pfiii_param_5
)
{
	.reg .pred 	%p<13>;
	.reg .b32 	%r<41>;
	.reg .b32 	%f<68>;
	.reg .b64 	%rd<53>;

	ld.param.u64 	%rd7, [_Z26matrix_multiply_coalescingPKfS0_Pfiii_param_0];
	ld.param.u64 	%rd8, [_Z26matrix_multiply_coalescingPKfS0_Pfiii_param_1];
	ld.param.u64 	%rd6, [_Z26matrix_multiply_coalescingPKfS0_Pfiii_param_2];
	ld.param.u32 	%r20, [_Z26matrix_multiply_coalescingPKfS0_Pfiii_param_3];
	ld.param.u32 	%r18, [_Z26matrix_multiply_coalescingPKfS0_Pfiii_param_4];
	ld.param.u32 	%r19, [_Z26matrix_multiply_coalescingPKfS0_Pfiii_param_5];
	cvta.to.global.u64 	%rd1, %rd8;
	cvta.to.global.u64 	%rd2, %rd7;
	mov.u32 	%r21, %ctaid.y;
	mov.u32 	%r22, %ntid.y;
	mov.u32 	%r23, %tid.y;
	mad.lo.s32 	%r1, %r21, %r22, %r23;
	mov.u32 	%r24, %ctaid.x;
	mov.u32 	%r25, %ntid.x;
	mov.u32 	%r26, %tid.x;
	mad.lo.s32 	%r2, %r24, %r25, %r26;
	setp.ge.s32 	%p1, %r1, %r20;
	setp.ge.s32 	%p2, %r2, %r18;
	or.pred  	%p3, %p1, %p2;
	@%p3 bra 	$L__BB1_14;
	setp.lt.s32 	%p4, %r19, 1;
	mov.f32 	%f67, 0f00000000;
	@%p4 bra 	$L__BB1_13;
	mul.lo.s32 	%r3, %r19, %r1;
	and.b32  	%r4, %r19, 7;
	setp.lt.u32 	%p5, %r19, 8;
	mov.f32 	%f67, 0f00000000;
	mov.b32 	%r39, 0;
	@%p5 bra 	$L__BB1_5;
	and.b32  	%r39, %r19, 2147483640;
	neg.s32 	%r37, %r39;
	shl.b32 	%r7, %r18, 3;
	mul.wide.u32 	%rd9, %r3, 4;
	add.s64 	%rd10, %rd9, %rd2;
	add.s64 	%rd52, %rd10, 16;
	mov.f32 	%f67, 0f00000000;
	mul.wide.s32 	%rd13, %r18, 4;
	mov.u32 	%r36, %r2;
$L__BB1_4:
	.pragma "nounroll";
	ld.global.nc.f32 	%f17, [%rd52+-16];
	mul.wide.s32 	%rd11, %r36, 4;
	add.s64 	%rd12, %rd1, %rd11;
	ld.global.nc.f32 	%f18, [%rd12];
	fma.rn.f32 	%f19, %f17, %f18, %f67;
	ld.global.nc.f32 	%f20, [%rd52+-12];
	add.s64 	%rd14, %rd12, %rd13;
	ld.global.nc.f32 	%f21, [%rd14];
	fma.rn.f32 	%f22, %f20, %f21, %f19;
	ld.global.nc.f32 	%f23, [%rd52+-8];
	add.s64 	%rd15, %rd14, %rd13;
	ld.global.nc.f32 	%f24, [%rd15];
	fma.rn.f32 	%f25, %f23, %f24, %f22;
	ld.global.nc.f32 	%f26, [%rd52+-4];
	add.s64 	%rd16, %rd15, %rd13;
	ld.global.nc.f32 	%f27, [%rd16];
	fma.rn.f32 	%f28, %f26, %f27, %f25;
	ld.global.nc.f32 	%f29, [%rd52];
	add.s64 	%rd17, %rd16, %rd13;
	ld.global.nc.f32 	%f30, [%rd17];
	fma.rn.f32 	%f31, %f29, %f30, %f28;
	ld.global.nc.f32 	%f32, [%rd52+4];
	add.s64 	%rd18, %rd17, %rd13;
	ld.global.nc.f32 	%f33, [%rd18];
	fma.rn.f32 	%f34, %f32, %f33, %f31;
	ld.global.nc.f32 	%f35, [%rd52+8];
	add.s64 	%rd19, %rd18, %rd13;
	ld.global.nc.f32 	%f36, [%rd19];
	fma.rn.f32 	%f37, %f35, %f36, %f34;
	ld.global.nc.f32 	%f38, [%rd52+12];
	add.s64 	%rd20, %rd19, %rd13;
	ld.global.nc.f32 	%f39, [%rd20];
	fma.rn.f32 	%f67, %f38, %f39, %f37;
	add.s32 	%r37, %r37, 8;
	add.s32 	%r36, %r36, %r7;
	add.s64 	%rd52, %rd52, 32;
	setp.ne.s32 	%p6, %r37, 0;
	@%p6 bra 	$L__BB1_4;
$L__BB1_5:
	setp.eq.s32 	%p7, %r4, 0;
	@%p7 bra 	$L__BB1_13;
	and.b32  	%r13, %r19, 3;
	setp.lt.u32 	%p8, %r4, 4;
	@%p8 bra 	$L__BB1_8;
	add.s32 	%r28, %r39, %r3;
	mul.wide.u32 	%rd21, %r28, 4;
	add.s64 	%rd22, %rd2, %rd21;
	ld.global.nc.f32 	%f41, [%rd22];
	mad.lo.s32 	%r29, %r39, %r18, %r2;
	mul.wide.s32 	%rd23, %r29, 4;
	add.s64 	%rd24, %rd1, %rd23;
	ld.global.nc.f32 	%f42, [%rd24];
	fma.rn.f32 	%f43, %f41, %f42, %f67;
	cvt.u64.u32 	%rd25, %r3;
	cvt.u64.u32 	%rd26, %r39;
	add.s64 	%rd27, %rd26, %rd25;
	shl.b64 	%rd28, %rd27, 2;
	add.s64 	%rd29, %rd2, %rd28;
	ld.global.nc.f32 	%f44, [%rd29+4];
	mul.wide.s32 	%rd30, %r18, 4;
	add.s64 	%rd31, %rd24, %rd30;
	ld.global.nc.f32 	%f45, [%rd31];
	fma.rn.f32 	%f46, %f44, %f45, %f43;
	ld.global.nc.f32 	%f47, [%rd29+8];
	add.s64 	%rd32, %rd31, %rd30;
	ld.global.nc.f32 	%f48, [%rd32];
	fma.rn.f32 	%f49, %f47, %f48, %f46;
	ld.global.nc.f32 	%f50, [%rd29+12];
	add.s64 	%rd33, %rd32, %rd30;
	ld.global.nc.f32 	%f51, [%rd33];
	fma.rn.f32 	%f67, %f50, %f51, %f49;
	add.s32 	%r39, %r39, 4;
$L__BB1_8:
	setp.eq.s32 	%p9, %r13, 0;
	@%p9 bra 	$L__BB1_13;
	setp.eq.s32 	%p10, %r13, 1;
	@%p10 bra 	$L__BB1_11;
	add.s32 	%r30, %r39, %r3;
	mul.wide.u32 	%rd34, %r30, 4;
	add.s64 	%rd35, %rd2, %rd34;
	ld.global.nc.f32 	%f53, [%rd35];
	mad.lo.s32 	%r31, %r39, %r18, %r2;
	mul.wide.s32 	%rd36, %r31, 4;
	add.s64 	%rd37, %rd1, %rd36;
	ld.global.nc.f32 	%f54, [%rd37];
	fma.rn.f32 	%f55, %f53, %f54, %f67;
	cvt.u64.u32 	%rd38, %r3;
	cvt.u64.u32 	%rd39, %r39;
	add.s64 	%rd40, %rd39, %rd38;
	shl.b64 	%rd41, %rd40, 2;
	add.s64 	%rd42, %rd2, %rd41;
	ld.global.nc.f32 	%f56, [%rd42+4];
	mul.wide.s32 	%rd43, %r18, 4;
	add.s64 	%rd44, %rd37, %rd43;
	ld.global.nc.f32 	%f57, [%rd44];
	fma.rn.f32 	%f67, %f56, %f57, %f55;
	add.s32 	%r39, %r39, 2;
$L__BB1_11:
	and.b32  	%r32, %r19, 1;
	setp.eq.b32 	%p11, %r32, 1;
	not.pred 	%p12, %p11;
	@%p12 bra 	$L__BB1_13;
	add.s32 	%r33, %r39, %r3;
	mul.wide.u32 	%rd45, %r33, 4;
	add.s64 	%rd46, %rd2, %rd45;
	ld.global.nc.f32 	%f58, [%rd46];
	mad.lo.s32 	%r34, %r39, %r18, %r2;
	mul.wide.s32 	%rd47, %r34, 4;
	add.s64 	%rd48, %rd1, %rd47;
	ld.global.nc.f32 	%f59, [%rd48];
	fma.rn.f32 	%f67, %f58, %f59, %f67;
$L__BB1_13:
	mad.lo.s32 	%r35, %r18, %r1, %r2;
	cvta.to.global.u64 	%rd49, %rd6;
	mul.wide.s32 	%rd50, %r35, 4;
	add.s64 	%rd51, %rd49, %rd50;
	st.global.f32 	[%rd51], %f67;
$L__BB1_14:
	ret;

}
	// .globl	_Z29matrix_multiply_shared_memoryPKfS0_Pfiii
.visible .entry _Z29matrix_multiply_shared_memoryPKfS0_Pfiii(
	.param .u64 .ptr .align 1 _Z29matrix_multiply_shared_memoryPKfS0_Pfiii_param_0,
	.param .u64 .ptr .align 1 _Z29matrix_multiply_shared_memoryPKfS0_Pfiii_param_1,
	.param .u64 .ptr .align 1 _Z29matrix_multiply_shared_memoryPKfS0_Pfiii_param_2,
	.param .u32 _Z29matrix_multiply_shared_memoryPKfS0_Pfiii_param_3,
	.param .u32 _Z29matrix_multiply_shared_memoryPKfS0_Pfiii_param_4,
	.param .u32 _Z29matrix_multiply_shared_memoryPKfS0_Pfiii_param_5
)
{
	.reg .pred 	%p<12>;
	.reg .b32 	%r<42>;
	.reg .b32 	%f<63>;
	.reg .b64 	%rd<13>;
	// demoted variable
	.shared .align 4 .b8 _ZZ29matrix_multiply_shared_memoryPKfS0_PfiiiE2As[1024];
	// demoted variable
	.shared .align 4 .b8 _ZZ29matrix_multiply_shared_memoryPKfS0_PfiiiE2Bs[1024];
	ld.param.u64 	%rd4, [_Z29matrix_multiply_shared_memoryPKfS0_Pfiii_param_0];
	ld.param.u64 	%rd5, [_Z29matrix_multiply_shared_memoryPKfS0_Pfiii_param_1];
	ld.param.u64 	%rd6, [_Z29matrix_multiply_shared_memoryPKfS0_Pfiii_param_2];
	ld.param.u32 	%r23, [_Z29matrix_multiply_shared_memoryPKfS0_Pfiii_param_3];
	ld.param.u32 	%r24, [_Z29matrix_multiply_shared_memoryPKfS0_Pfiii_param_4];
	ld.param.u32 	%r25, [_Z29matrix_multiply_shared_memoryPKfS0_Pfiii_param_5];
	mov.u32 	%r26, %ctaid.y;
	mov.u32 	%r27, %ntid.y;
	mov.u32 	%r39, %tid.y;
	mad.lo.s32 	%r2, %r26, %r27, %r39;
	mov.u32 	%r28, %ctaid.x;
	mov.u32 	%r29, %ntid.x;
	mov.u32 	%r37, %tid.x;
	mad.lo.s32 	%r4, %r28, %r29, %r37;
	setp.lt.s32 	%p1, %r25, 1;
	mov.f32 	%f62, 0f00000000;
	@%p1 bra 	$L__BB2_7;
	add.s32 	%r30, %r25, 15;
	shr.u32 	%r31, %r30, 4;
	shl.b32 	%r32, %r39, 6;
	mov.u32 	%r33, _ZZ29matrix_multiply_shared_memoryPKfS0_PfiiiE2As;
	add.s32 	%r5, %r33, %r32;
	shl.b32 	%r34, %r37, 2;
	add.s32 	%r6, %r5, %r34;
	mov.u32 	%r35, _ZZ29matrix_multiply_shared_memoryPKfS0_PfiiiE2Bs;
	add.s32 	%r8, %r35, %r34;
	add.s32 	%r7, %r8, %r32;
	neg.s32 	%r41, %r31;
	mad.lo.s32 	%r40, %r39, %r24, %r4;
	shl.b32 	%r11, %r24, 4;
	mad.lo.s32 	%r38, %r25, %r2, %r37;
	cvta.to.global.u64 	%rd1, %rd4;
	cvta.to.global.u64 	%rd2, %rd5;
	mov.f32 	%f62, 0f00000000;
$L__BB2_2:
	setp.ge.s32 	%p2, %r2, %r23;
	mul.wide.s32 	%rd7, %r38, 4;
	add.s64 	%rd3, %rd1, %rd7;
	setp.ge.s32 	%p3, %r37, %r25;
	mov.f32 	%f60, 0f00000000;
	or.pred  	%p4, %p2, %p3;
	@%p4 bra 	$L__BB2_4;
	ld.global.nc.f32 	%f60, [%rd3];
$L__BB2_4:
	setp.ge.s32 	%p5, %r4, %r24;
	st.shared.f32 	[%r6], %f60;
	setp.ge.s32 	%p6, %r39, %r25;
	mov.f32 	%f61, 0f00000000;
	or.pred  	%p7, %p5, %p6;
	@%p7 bra 	$L__BB2_6;
	mul.wide.s32 	%rd8, %r40, 4;
	add.s64 	%rd9, %rd2, %rd8;
	ld.global.nc.f32 	%f61, [%rd9];
$L__BB2_6:
	st.shared.f32 	[%r7], %f61;
	bar.sync 	0;
	ld.shared.f32 	%f12, [%r5];
	ld.shared.f32 	%f13, [%r8];
	fma.rn.f32 	%f14, %f12, %f13, %f62;
	ld.shared.f32 	%f15, [%r5+4];
	ld.shared.f32 	%f16, [%r8+64];
	fma.rn.f32 	%f17, %f15, %f16, %f14;
	ld.shared.f32 	%f18, [%r5+8];
	ld.shared.f32 	%f19, [%r8+128];
	fma.rn.f32 	%f20, %f18, %f19, %f17;
	ld.shared.f32 	%f21, [%r5+12];
	ld.shared.f32 	%f22, [%r8+192];
	fma.rn.f32 	%f23, %f21, %f22, %f20;
	ld.shared.f32 	%f24, [%r5+16];
	ld.shared.f32 	%f25, [%r8+256];
	fma.rn.f32 	%f26, %f24, %f25, %f23;
	ld.shared.f32 	%f27, [%r5+20];
	ld.shared.f32 	%f28, [%r8+320];
	fma.rn.f32 	%f29, %f27, %f28, %f26;
	ld.shared.f32 	%f30, [%r5+24];
	ld.shared.f32 	%f31, [%r8+384];
	fma.rn.f32 	%f32, %f30, %f31, %f29;
	ld.shared.f32 	%f33, [%r5+28];
	ld.shared.f32 	%f34, [%r8+448];
	fma.rn.f32 	%f35, %f33, %f34, %f32;
	ld.shared.f32 	%f36, [%r5+32];
	ld.shared.f32 	%f37, [%r8+512];
	fma.rn.f32 	%f38, %f36, %f37, %f35;
	ld.shared.f32 	%f39, [%r5+36];
	ld.shared.f32 	%f40, [%r8+576];
	fma.rn.f32 	%f41, %f39, %f40, %f38;
	ld.shared.f32 	%f42, [%r5+40];
	ld.shared.f32 	%f43, [%r8+640];
	fma.rn.f32 	%f44, %f42, %f43, %f41;
	ld.shared.f32 	%f45, [%r5+44];
	ld.shared.f32 	%f46, [%r8+704];
	fma.rn.f32 	%f47, %f45, %f46, %f44;
	ld.shared.f32 	%f48, [%r5+48];
	ld.shared.f32 	%f49, [%r8+768];
	fma.rn.f32 	%f50, %f48, %f49, %f47;
	ld.shared.f32 	%f51, [%r5+52];
	ld.shared.f32 	%f52, [%r8+832];
	fma.rn.f32 	%f53, %f51, %f52, %f50;
	ld.shared.f32 	%f54, [%r5+56];
	ld.shared.f32 	%f55, [%r8+896];
	fma.rn.f32 	%f56, %f54, %f55, %f53;
	ld.shared.f32 	%f57, [%r5+60];
	ld.shared.f32 	%f58, [%r8+960];
	fma.rn.f32 	%f62, %f57, %f58, %f56;
	bar.sync 	0;
	add.s32 	%r41, %r41, 1;
	setp.ne.s32 	%p8, %r41, 0;
	add.s32 	%r40, %r40, %r11;
	add.s32 	%r39, %r39, 16;
	add.s32 	%r38, %r38, 16;
	add.s32 	%r37, %r37, 16;
	@%p8 bra 	$L__BB2_2;
$L__BB2_7:
	setp.ge.s32 	%p9, %r2, %r23;
	setp.ge.s32 	%p10, %r4, %r24;
	or.pred  	%p11, %p9, %p10;
	@%p11 bra 	$L__BB2_9;
	mad.lo.s32 	%r36, %r24, %r2, %r4;
	cvta.to.global.u64 	%rd10, %rd6;
	mul.wide.s32 	%rd11, %r36, 4;
	add.s64 	%rd12, %rd10, %rd11;
	st.global.f32 	[%rd12], %f62;
$L__BB2_9:
	ret;

}
	// .globl	_Z22matrix_multiply_tilingPKfS0_Pfiii
.visible .entry _Z22matrix_multiply_tilingPKfS0_Pfiii(
	.param .u64 .ptr .align 1 _Z22matrix_multiply_tilingPKfS0_Pfiii_param_0,
	.param .u64 .ptr .align 1 _Z22matrix_multiply_tilingPKfS0_Pfiii_param_1,
	.param .u64 .ptr .align 1 _Z22matrix_multiply_tilingPKfS0_Pfiii_param_2,
	.param .u32 _Z22matrix_multiply_tilingPKfS0_Pfiii_param_3,
	.param .u32 _Z22matrix_multiply_tilingPKfS0_Pfiii_param_4,
	.param .u32 _Z22matrix_multiply_tilingPKfS0_Pfiii_param_5
)
{
	.reg .pred 	%p<124>;
	.reg .b32 	%r<657>;
	.reg .b32 	%f<531>;
	.reg .b64 	%rd<295>;
	// demoted variable
	.shared .align 4 .b8 _ZZ22matrix_multiply_tilingPKfS0_PfiiiE2As[2048];
	// demoted variable
	.shared .align 4 .b8 _ZZ22matrix_multiply_tilingPKfS0_PfiiiE2Bs[2048];
	ld.param.u32 	%r28, [_Z22matrix_multiply_tilingPKfS0_Pfiii_param_5];
	setp.eq.s32 	%p1, %r28, 0;
	mov.f32 	%f323, 0f00000000;
	mov.f32 	%f324, %f323;
	mov.f32 	%f325, %f323;
	mov.f32 	%f326, %f323;
	mov.f32 	%f327, %f323;
	mov.f32 	%f328, %f323;
	mov.f32 	%f329, %f323;
	mov.f32 	%f330, %f323;
	mov.f32 	%f331, %f323;
	mov.f32 	%f332, %f323;
	mov.f32 	%f333, %f323;
	mov.f32 	%f334, %f323;
	mov.f32 	%f335, %f323;
	mov.f32 	%f336, %f323;
	mov.f32 	%f337, %f323;
	mov.f32 	%f338, %f323;
	mov.f32 	%f339, %f323;
	mov.f32 	%f340, %f323;
	mov.f32 	%f341, %f323;
	mov.f32 	%f342, %f323;
	mov.f32 	%f343, %f323;
	mov.f32 	%f344, %f323;
	mov.f32 	%f345, %f323;
	mov.f32 	%f346, %f323;
	mov.f32 	%f347, %f323;
	mov.f32 	%f348, %f323;
	mov.f32 	%f349, %f323;
	mov.f32 	%f350, %f323;
	mov.f32 	%f351, %f323;
	mov.f32 	%f352, %f323;
	mov.f32 	%f353, %f323;
	mov.f32 	%f354, %f323;
	mov.f32 	%f355, %f323;
	mov.f32 	%f356, %f323;
	mov.f32 	%f357, %f323;
	mov.f32 	%f358, %f323;
	mov.f32 	%f359, %f323;
	mov.f32 	%f360, %f323;
	mov.f32 	%f361, %f323;
	mov.f32 	%f362, %f323;
	mov.f32 	%f363, %f323;
	mov.f32 	%f364, %f323;
	mov.f32 	%f365, %f323;
	mov.f32 	%f366, %f323;
	mov.f32 	%f367, %f323;
	mov.f32 	%f368, %f323;
	mov.f32 	%f369, %f323;
	mov.f32 	%f370, %f323;
	mov.f32 	%f371, %f323;
	mov.f32 	%f372, %f323;
	mov.f32 	%f373, %f323;
	mov.f32 	%f374, %f323;
	mov.f32 	%f375, %f323;
	mov.f32 	%f376, %f323;
	mov.f32 	%f377, %f323;
	mov.f32 	%f378, %f323;
	mov.f32 	%f379, %f323;
	mov.f32 	%f380, %f323;
	mov.f32 	%f381, %f323;
	mov.f32 	%f382, %f323;
	mov.f32 	%f383, %f323;
	mov.f32 	%f384, %f323;
	mov.f32 	%f385, %f323;
	mov.f32 	%f386, %f323;
	@%p1 bra 	$L__BB3_37;
	mov.b32 	%r654, 0;
	mov.f32 	%f323, 0f00000000;
	mov.u32 	%r30, %tid.x;
	shr.u32 	%r32, %r30, 3;
	and.b32  	%r33, %r30, 7;
	mov.u32 	%r40, %ctaid.y;
	add.s32 	%r48, %r32, 8;
$L__BB3_2:
	ld.param.u32 	%r629, [_Z22matrix_multiply_tilingPKfS0_Pfiii_param_5];
	ld.param.u32 	%r532, [_Z22matrix_multiply_tilingPKfS0_Pfiii_param_3];
	setp.lt.u32 	%p2, %r32, %r532;
	add.s32 	%r34, %r654, %r33;
	setp.lt.u32 	%p3, %r34, %r629;
	and.pred  	%p4, %p2, %p3;
	mov.f32 	%f451, 0f00000000;
	@%p4 bra 	$L__BB3_3;
	bra.uni 	$L__BB3_4;
$L__BB3_3:
	ld.param.u32 	%r630, [_Z22matrix_multiply_tilingPKfS0_Pfiii_param_5];
	ld.param.u64 	%rd277, [_Z22matrix_multiply_tilingPKfS0_Pfiii_param_0];
	mad.lo.s32 	%r39, %r32, %r630, %r34;
	cvt.u64.u32 	%rd18, %r39;
	mul.lo.s32 	%r41, %r40, %r630;
	shl.b32 	%r42, %r41, 6;
	cvt.u64.u32 	%rd19, %r42;
	add.s64 	%rd20, %rd18, %rd19;
	cvta.to.global.u64 	%rd21, %rd277;
	shl.b64 	%rd22, %rd20, 2;
	add.s64 	%rd23, %rd21, %rd22;
	ld.global.nc.f32 	%f451, [%rd23];
$L__BB3_4:
	ld.param.u32 	%r631, [_Z22matrix_multiply_tilingPKfS0_Pfiii_param_5];
	ld.param.u32 	%r533, [_Z22matrix_multiply_tilingPKfS0_Pfiii_param_3];
	setp.ge.u32 	%p5, %r34, %r631;
	setp.ge.u32 	%p6, %r48, %r533;
	shl.b32 	%r49, %r30, 2;
	and.b32  	%r50, %r49, 4092;
	mov.u32 	%r51, _ZZ22matrix_multiply_tilingPKfS0_PfiiiE2As;
	add.s32 	%r52, %r51, %r50;
	st.shared.f32 	[%r52], %f451;
	mov.f32 	%f452, 0f00000000;
	or.pred  	%p7, %p6, %p5;
	@%p7 bra 	$L__BB3_6;
	ld.param.u32 	%r632, [_Z22matrix_multiply_tilingPKfS0_Pfiii_param_5];
	ld.param.u64 	%rd278, [_Z22matrix_multiply_tilingPKfS0_Pfiii_param_0];
	shl.b32 	%r53, %r632, 3;
	mov.u32 	%r54, %tid.x;
	shr.u32 	%r55, %r54, 3;
	mad.lo.s32 	%r56, %r55, %r632, %r53;
	and.b32  	%r57, %r54, 7;
	add.s32 	%r58, %r654, %r57;
	add.s32 	%r59, %r56, %r58;
	cvt.u64.u32 	%rd24, %r59;
	mov.u32 	%r60, %ctaid.y;
	mul.lo.s32 	%r61, %r60, %r632;
	shl.b32 	%r62, %r61, 6;
	cvt.u64.u32 	%rd25, %r62;
	add.s64 	%rd26, %rd24, %rd25;
	cvta.to.global.u64 	%rd27, %rd278;
	shl.b64 	%rd28, %rd26, 2;
	add.s64 	%rd29, %rd27, %rd28;
	ld.global.nc.f32 	%f452, [%rd29];
$L__BB3_6:
	ld.param.u32 	%r633, [_Z22matrix_multiply_tilingPKfS0_Pfiii_param_5];
	ld.param.u32 	%r534, [_Z22matrix_multiply_tilingPKfS0_Pfiii_param_3];
	mov.u32 	%r63, %tid.x;
	and.b32  	%r65, %r63, 7;
	add.s32 	%r66, %r654, %r65;
	setp.ge.u32 	%p8, %r66, %r633;
	shr.u32 	%r67, %r63, 3;
	add.s32 	%r68, %r67, 16;
	setp.ge.u32 	%p9, %r68, %r534;
	shl.b32 	%r69, %r63, 2;
	and.b32  	%r70, %r69, 4092;
	add.s32 	%r72, %r51, %r70;
	st.shared.f32 	[%r72+256], %f452;
	mov.f32 	%f453, 0f00000000;
	or.pred  	%p10, %p9, %p8;
	@%p10 bra 	$L__BB3_8;
	ld.param.u32 	%r634, [_Z22matrix_multiply_tilingPKfS0_Pfiii_param_5];
	ld.param.u64 	%rd279, [_Z22matrix_multiply_tilingPKfS0_Pfiii_param_0];
	shl.b32 	%r73, %r634, 4;
	shr.u32 	%r75, %r63, 3;
	mad.lo.s32 	%r76, %r75, %r634, %r73;
	and.b32  	%r77, %r63, 7;
	add.s32 	%r78, %r654, %r77;
	add.s32 	%r79, %r76, %r78;
	cvt.u64.u32 	%rd30, %r79;
	mov.u32 	%r80, %ctaid.y;
	mul.lo.s32 	%r81, %r80, %r634;
	shl.b32 	%r82, %r81, 6;
	cvt.u64.u32 	%rd31, %r82;
	add.s64 	%rd32, %rd30, %rd31;
	cvta.to.global.u64 	%rd33, %rd279;
	shl.b64 	%rd34, %rd32, 2;
	add.s64 	%rd35, %rd33, %rd34;
	ld.global.nc.f32 	%f453, [%rd35];
$L__BB3_8:
	ld.param.u32 	%r635, [_Z22matrix_multiply_tilingPKfS0_Pfiii_param_5];
	ld.param.u32 	%r535, [_Z22matrix_multiply_tilingPKfS0_Pfiii_param_3];
	setp.ge.u32 	%p11, %r66, %r635;
	shr.u32 	%r87, %r63, 3;
	add.s32 	%r88, %r87, 24;
	setp.ge.u32 	%p12, %r88, %r535;
	shl.b32 	%r89, %r63, 2;
	and.b32  	%r90, %r89, 4092;
	mov.u32 	%r91, _ZZ22matrix_multiply_tilingPKfS0_PfiiiE2As;
	add.s32 	%r92, %r91, %r90;
	st.shared.f32 	[%r92+512], %f453;
	mov.f32 	%f454, 0f00000000;
	or.pred  	%p13, %p12, %p11;
	@%p13 bra 	$L__BB3_10;
	ld.param.u32 	%r636, [_Z22matrix_multiply_tilingPKfS0_Pfiii_param_5];
	ld.param.u64 	%rd280, [_Z22matrix_multiply_tilingPKfS0_Pfiii_param_0];
	shl.b32 	%r93, %r636, 3;
	shl.b32 	%r94, %r636, 4;
	shr.u32 	%r96, %r63, 3;
	mad.lo.s32 	%r97, %r96, %r636, %r94;
	add.s32 	%r98, %r97, %r93;
	and.b32  	%r99, %r63, 7;
	add.s32 	%r100, %r654, %r99;
	add.s32 	%r101, %r98, %r100;
	cvt.u64.u32 	%rd36, %r101;
	mov.u32 	%r102, %ctaid.y;
	mul.lo.s32 	%r103, %r102, %r636;
	shl.b32 	%r104, %r103, 6;
	cvt.u64.u32 	%rd37, %r104;
	add.s64 	%rd38, %rd36, %rd37;
	cvta.to.global.u64 	%rd39, %rd280;
	shl.b64 	%rd40, %rd38, 2;
	add.s64 	%rd41, %rd39, %rd40;
	ld.global.nc.f32 	%f454, [%rd41];
$L__BB3_10:
	ld.param.u32 	%r637, [_Z22matrix_multiply_tilingPKfS0_Pfiii_param_5];
	ld.param.u32 	%r536, [_Z22matrix_multiply_tilingPKfS0_Pfiii_param_3];
	and.b32  	%r107, %r63, 7;
	add.s32 	%r108, %r654, %r107;
	setp.ge.u32 	%p14, %r108, %r637;
	add.s32 	%r110, %r87, 32;
	setp.ge.u32 	%p15, %r110, %r536;
	shl.b32 	%r111, %r63, 2;
	and.b32  	%r112, %r111, 4092;
	mov.u32 	%r113, _ZZ22matrix_multiply_tilingPKfS0_PfiiiE2As;
	add.s32 	%r114, %r113, %r112;
	st.shared.f32 	[%r114+768], %f454;
	mov.f32 	%f455, 0f00000000;
	or.pred  	%p16, %p15, %p14;
	@%p16 bra 	$L__BB3_12;
	ld.param.u32 	%r638, [_Z22matrix_multiply_tilingPKfS0_Pfiii_param_5];
	ld.param.u64 	%rd281, [_Z22matrix_multiply_tilingPKfS0_Pfiii_param_0];
	shl.b32 	%r115, %r638, 5;
	shr.u32 	%r117, %r63, 3;
	mad.lo.s32 	%r118, %r117, %r638, %r115;
	and.b32  	%r119, %r63, 7;
	add.s32 	%r120, %r654, %r119;
	add.s32 	%r121, %r118, %r120;
	cvt.u64.u32 	%rd42, %r121;
	mov.u32 	%r122, %ctaid.y;
	mul.lo.s32 	%r123, %r122, %r638;
	shl.b32 	%r124, %r123, 6;
	cvt.u64.u32 	%rd43, %r124;
	add.s64 	%rd44, %rd42, %rd43;
	cvta.to.global.u64 	%rd45, %rd281;
	shl.b64 	%rd46, %rd44, 2;
	add.s64 	%rd47, %rd45, %rd46;
	ld.global.nc.f32 	%f455, [%rd47];
$L__BB3_12:
	ld.param.u32 	%r639, [_Z22matrix_multiply_tilingPKfS0_Pfiii_param_5];
	ld.param.u32 	%r537, [_Z22matrix_multiply_tilingPKfS0_Pfiii_param_3];
	setp.ge.u32 	%p17, %r108, %r639;
	shr.u32 	%r129, %r63, 3;
	add.s32 	%r130, %r129, 40;
	setp.ge.u32 	%p18, %r130, %r537;
	shl.b32 	%r131, %r63, 2;
	and.b32  	%r132, %r131, 4092;
	mov.u32 	%r133, _ZZ22matrix_multiply_tilingPKfS0_PfiiiE2As;
	add.s32 	%r134, %r133, %r132;
	st.shared.f32 	[%r134+1024], %f455;
	mov.f32 	%f456, 0f00000000;
	or.pred  	%p19, %p18, %p17;
	@%p19 bra 	$L__BB3_14;
	ld.param.u32 	%r640, [_Z22matrix_multiply_tilingPKfS0_Pfiii_param_5];
	ld.param.u64 	%rd282, [_Z22matrix_multiply_tilingPKfS0_Pfiii_param_0];
	shl.b32 	%r135, %r640, 3;
	shl.b32 	%r136, %r640, 5;
	shr.u32 	%r138, %r63, 3;
	mad.lo.s32 	%r139, %r138, %r640, %r136;
	add.s32 	%r140, %r139, %r135;
	and.b32  	%r141, %r63, 7;
	add.s32 	%r142, %r654, %r141;
	add.s32 	%r143, %r140, %r142;
	cvt.u64.u32 	%rd48, %r143;
	mov.u32 	%r144, %ctaid.y;
	mul.lo.s32 	%r145, %r144, %r640;
	shl.b32 	%r146, %r145, 6;
	cvt.u64.u32 	%rd49, %r146;
	add.s64 	%rd50, %rd48, %rd49;
	cvta.to.global.u64 	%rd51, %rd282;
	shl.b64 	%rd52, %rd50, 2;
	add.s64 	%rd53, %rd51, %rd52;
	ld.global.nc.f32 	%f456, [%rd53];
$L__BB3_14:
	ld.param.u32 	%r641, [_Z22matrix_multiply_tilingPKfS0_Pfiii_param_5];
	ld.param.u32 	%r538, [_Z22matrix_multiply_tilingPKfS0_Pfiii_param_3];
	and.b32  	%r149, %r63, 7;
	add.s32 	%r150, %r654, %r149;
	setp.ge.u32 	%p20, %r150, %r641;
	add.s32 	%r152, %r129, 48;
	setp.ge.u32 	%p21, %r152, %r538;
	shl.b32 	%r153, %r63, 2;
	and.b32  	%r154, %r153, 4092;
	mov.u32 	%r155, _ZZ22matrix_multiply_tilingPKfS0_PfiiiE2As;
	add.s32 	%r156, %r155, %r154;
	st.shared.f32 	[%r156+1280], %f456;
	mov.f32 	%f457, 0f00000000;
	or.pred  	%p22, %p21, %p20;
	@%p22 bra 	$L__BB3_16;
	ld.param.u32 	%r642, [_Z22matrix_multiply_tilingPKfS0_Pfiii_param_5];
	ld.param.u64 	%rd283, [_Z22matrix_multiply_tilingPKfS0_Pfiii_param_0];
	shl.b32 	%r157, %r642, 4;
	shl.b32 	%r158, %r642, 5;
	shr.u32 	%r160, %r63, 3;
	mad.lo.s32 	%r161, %r160, %r642, %r158;
	add.s32 	%r162, %r157, %r161;
	and.b32  	%r163, %r63, 7;
	add.s32 	%r164, %r654, %r163;
	add.s32 	%r165, %r162, %r164;
	cvt.u64.u32 	%rd54, %r165;
	mov.u32 	%r166, %ctaid.y;
	mul.lo.s32 	%r167, %r166, %r642;
	shl.b32 	%r168, %r167, 6;
	cvt.u64.u32 	%rd55, %r168;
	add.s64 	%rd56, %rd54, %rd55;
	cvta.to.global.u64 	%rd57, %rd283;
	shl.b64 	%rd58, %rd56, 2;
	add.s64 	%rd59, %rd57, %rd58;
	ld.global.nc.f32 	%f457, [%rd59];
$L__BB3_16:
	ld.param.u32 	%r643, [_Z22matrix_multiply_tilingPKfS0_Pfiii_param_5];
	ld.param.u32 	%r539, [_Z22matrix_multiply_tilingPKfS0_Pfiii_param_3];
	setp.ge.u32 	%p23, %r150, %r643;
	shr.u32 	%r173, %r63, 3;
	add.s32 	%r174, %r173, 56;
	setp.ge.u32 	%p24, %r174, %r539;
	shl.b32 	%r175, %r63, 2;
	and.b32  	%r176, %r175, 4092;
	mov.u32 	%r177, _ZZ22matrix_multiply_tilingPKfS0_PfiiiE2As;
	add.s32 	%r178, %r177, %r176;
	st.shared.f32 	[%r178+1536], %f457;
	mov.f32 	%f458, 0f00000000;
	or.pred  	%p25, %p24, %p23;
	@%p25 bra 	$L__BB3_18;
	ld.param.u32 	%r644, [_Z22matrix_multiply_tilingPKfS0_Pfiii_param_5];
	ld.param.u64 	%rd284, [_Z22matrix_multiply_tilingPKfS0_Pfiii_param_0];
	shl.b32 	%r179, %r644, 3;
	shl.b32 	%r180, %r644, 4;
	shl.b32 	%r181, %r644, 5;
	shr.u32 	%r183, %r63, 3;
	mad.lo.s32 	%r184, %r183, %r644, %r181;
	add.s32 	%r185, %r180, %r184;
	add.s32 	%r186, %r185, %r179;
	and.b32  	%r187, %r63, 7;
	add.s32 	%r188, %r654, %r187;
	add.s32 	%r189, %r186, %r188;
	cvt.u64.u32 	%rd60, %r189;
	mov.u32 	%r190, %ctaid.y;
	mul.lo.s32 	%r191, %r190, %r644;
	shl.b32 	%r192, %r191, 6;
	cvt.u64.u32 	%rd61, %r192;
	add.s64 	%rd62, %rd60, %rd61;
	cvta.to.global.u64 	%rd63, %rd284;
	shl.b64 	%rd64, %rd62, 2;
	add.s64 	%rd65, %rd63, %rd64;
	ld.global.nc.f32 	%f458, [%rd65];
$L__BB3_18:
	ld.param.u32 	%r645, [_Z22matrix_multiply_tilingPKfS0_Pfiii_param_5];
	ld.param.u32 	%r548, [_Z22matrix_multiply_tilingPKfS0_Pfiii_param_4];
	mov.u32 	%r193, %ctaid.x;
	shl.b32 	%r194, %r193, 6;
	and.b32  	%r196, %r63, 63;
	or.b32  	%r197, %r194, %r196;
	setp.ge.u32 	%p26, %r197, %r548;
	shl.b32 	%r199, %r63, 2;
	mov.u32 	%r200, _ZZ22matrix_multiply_tilingPKfS0_PfiiiE2As;
	add.s32 	%r201, %r200, %r199;
	st.shared.f32 	[%r201+1792], %f458;
	shr.u32 	%r202, %r63, 6;
	add.s32 	%r203, %r202, %r654;
	setp.ge.u32 	%p27, %r203, %r645;
	mov.f32 	%f459, 0f00000000;
	or.pred  	%p28, %p27, %p26;
	@%p28 bra 	$L__BB3_20;
	ld.param.u32 	%r549, [_Z22matrix_multiply_tilingPKfS0_Pfiii_param_4];
	ld.param.u64 	%rd285, [_Z22matrix_multiply_tilingPKfS0_Pfiii_param_1];
	shr.u32 	%r205, %r63, 6;
	add.s32 	%r206, %r205, %r654;
	and.b32  	%r207, %r63, 63;
	mad.lo.s32 	%r208, %r206, %r549, %r207;
	cvt.u64.u32 	%rd66, %r208;
	mov.u32 	%r209, %ctaid.x;
	shl.b32 	%r210, %r209, 6;
	cvt.u64.u32 	%rd67, %r210;
	add.s64 	%rd68, %rd66, %rd67;
	cvta.to.global.u64 	%rd69, %rd285;
	shl.b64 	%rd70, %rd68, 2;
	add.s64 	%rd71, %rd69, %rd70;
	ld.global.nc.f32 	%f459, [%rd71];
$L__BB3_20:
	ld.param.u32 	%r646, [_Z22matrix_multiply_tilingPKfS0_Pfiii_param_5];
	ld.param.u32 	%r550, [_Z22matrix_multiply_tilingPKfS0_Pfiii_param_4];
	mov.u32 	%r213, %tid.x;
	and.b32  	%r214, %r213, 63;
	or.b32  	%r215, %r194, %r214;
	setp.ge.u32 	%p29, %r215, %r550;
	shl.b32 	%r217, %r213, 2;
	mov.u32 	%r218, _ZZ22matrix_multiply_tilingPKfS0_PfiiiE2Bs;
	add.s32 	%r219, %r218, %r217;
	st.shared.f32 	[%r219], %f459;
	shr.u32 	%r220, %r213, 6;
	add.s32 	%r221, %r220, %r654;
	add.s32 	%r222, %r221, 1;
	setp.ge.u32 	%p30, %r222, %r646;
	mov.f32 	%f460, 0f00000000;
	or.pred  	%p31, %p30, %p29;
	@%p31 bra 	$L__BB3_22;
	ld.param.u32 	%r551, [_Z22matrix_multiply_tilingPKfS0_Pfiii_param_4];
	ld.param.u64 	%rd286, [_Z22matrix_multiply_tilingPKfS0_Pfiii_param_1];
	shr.u32 	%r224, %r213, 6;
	add.s32 	%r225, %r224, %r654;
	mad.lo.s32 	%r226, %r551, %r225, %r551;
	and.b32  	%r227, %r213, 63;
	add.s32 	%r228, %r226, %r227;
	cvt.u64.u32 	%rd72, %r228;
	mov.u32 	%r229, %ctaid.x;
	shl.b32 	%r230, %r229, 6;
	cvt.u64.u32 	%rd73, %r230;
	add.s64 	%rd74, %rd72, %rd73;
	cvta.to.global.u64 	%rd75, %rd286;
	shl.b64 	%rd76, %rd74, 2;
	add.s64 	%rd77, %rd75, %rd76;
	ld.global.nc.f32 	%f460, [%rd77];
$L__BB3_22:
	ld.param.u32 	%r647, [_Z22matrix_multiply_tilingPKfS0_Pfiii_param_5];
	ld.param.u32 	%r552, [_Z22matrix_multiply_tilingPKfS0_Pfiii_param_4];
	setp.ge.u32 	%p32, %r215, %r552;
	shl.b32 	%r237, %r213, 2;
	mov.u32 	%r238, _ZZ22matrix_multiply_tilingPKfS0_PfiiiE2Bs;
	add.s32 	%r239, %r238, %r237;
	st.shared.f32 	[%r239+256], %f460;
	shr.u32 	%r240, %r213, 6;
	add.s32 	%r241, %r240, %r654;
	add.s32 	%r242, %r241, 2;
	setp.ge.u32 	%p33, %r242, %r647;
	mov.f32 	%f461, 0f00000000;
	or.pred  	%p34, %p33, %p32;
	@%p34 bra 	$L__BB3_24;
	ld.param.u32 	%r553, [_Z22matrix_multiply_tilingPKfS0_Pfiii_param_4];
	ld.param.u64 	%rd287, [_Z22matrix_multiply_tilingPKfS0_Pfiii_param_1];
	shr.u32 	%r244, %r213, 6;
	add.s32 	%r245, %r244, %r654;
	add.s32 	%r246, %r245, 2;
	and.b32  	%r247, %r213, 63;
	mad.lo.s32 	%r248, %r246, %r553, %r247;
	cvt.u64.u32 	%rd78, %r248;
	mov.u32 	%r249, %ctaid.x;
	shl.b32 	%r250, %r249, 6;
	cvt.u64.u32 	%rd79, %r250;
	add.s64 	%rd80, %rd78, %rd79;
	cvta.to.global.u64 	%rd81, %rd287;
	shl.b64 	%rd82, %rd80, 2;
	add.s64 	%rd83, %rd81, %rd82;
	ld.global.nc.f32 	%f461, [%rd83];
$L__BB3_24:
	ld.param.u32 	%r648, [_Z22matrix_multiply_tilingPKfS0_Pfiii_param_5];
	ld.param.u32 	%r554, [_Z22matrix_multiply_tilingPKfS0_Pfiii_param_4];
	and.b32  	%r254, %r213, 63;
	or.b32  	%r255, %r194, %r254;
	setp.ge.u32 	%p35, %r255, %r554;
	shl.b32 	%r257, %r213, 2;
	mov.u32 	%r258, _ZZ22matrix_multiply_tilingPKfS0_PfiiiE2Bs;
	add.s32 	%r259, %r258, %r257;
	st.shared.f32 	[%r259+512], %f461;
	shr.u32 	%r260, %r213, 6;
	add.s32 	%r261, %r260, %r654;
	add.s32 	%r262, %r261, 3;
	setp.ge.u32 	%p36, %r262, %r648;
	mov.f32 	%f462, 0f00000000;
	or.pred  	%p37, %p36, %p35;
	@%p37 bra 	$L__BB3_26;
	ld.param.u32 	%r555, [_Z22matrix_multiply_tilingPKfS0_Pfiii_param_4];
	ld.param.u64 	%rd288, [_Z22matrix_multiply_tilingPKfS0_Pfiii_param_1];
	shr.u32 	%r264, %r213, 6;
	add.s32 	%r265, %r264, %r654;
	add.s32 	%r266, %r265, 3;
	and.b32  	%r267, %r213, 63;
	mad.lo.s32 	%r268, %r266, %r555, %r267;
	cvt.u64.u32 	%rd84, %r268;
	mov.u32 	%r269, %ctaid.x;
	shl.b32 	%r270, %r269, 6;
	cvt.u64.u32 	%rd85, %r270;
	add.s64 	%rd86, %rd84, %rd85;
	cvta.to.global.u64 	%rd87, %rd288;
	shl.b64 	%rd88, %rd86, 2;
	add.s64 	%rd89, %rd87, %rd88;
	ld.global.nc.f32 	%f462, [%rd89];
$L__BB3_26:
	ld.param.u32 	%r649, [_Z22matrix_multiply_tilingPKfS0_Pfiii_param_5];
	ld.param.u32 	%r556, [_Z22matrix_multiply_tilingPKfS0_Pfiii_param_4];
	mov.u32 	%r271, %ctaid.x;
	shl.b32 	%r272, %r271, 6;
	or.b32  	%r275, %r272, %r254;
	setp.ge.u32 	%p38, %r275, %r556;
	shl.b32 	%r277, %r213, 2;
	mov.u32 	%r278, _ZZ22matrix_multiply_tilingPKfS0_PfiiiE2Bs;
	add.s32 	%r279, %r278, %r277;
	st.shared.f32 	[%r279+768], %f462;
	shr.u32 	%r280, %r213, 6;
	add.s32 	%r281, %r280, %r654;
	add.s32 	%r282, %r281, 4;
	setp.ge.u32 	%p39, %r282, %r649;
	mov.f32 	%f463, 0f00000000;
	or.pred  	%p40, %p39, %p38;
	@%p40 bra 	$L__BB3_28;
	ld.param.u32 	%r557, [_Z22matrix_multiply_tilingPKfS0_Pfiii_param_4];
	ld.param.u64 	%rd289, [_Z22matrix_multiply_tilingPKfS0_Pfiii_param_1];
	mov.u32 	%r283, %tid.x;
	shr.u32 	%r284, %r283, 6;
	add.s32 	%r285, %r284, %r654;
	add.s32 	%r286, %r285, 4;
	and.b32  	%r287, %r283, 63;
	mad.lo.s32 	%r288, %r286, %r557, %r287;
	cvt.u64.u32 	%rd90, %r288;
	mov.u32 	%r289, %ctaid.x;
	shl.b32 	%r290, %r289, 6;
	cvt.u64.u32 	%rd91, %r290;
	add.s64 	%rd92, %rd90, %rd91;
	cvta.to.global.u64 	%rd93, %rd289;
	shl.b64 	%rd94, %rd92, 2;
	add.s64 	%rd95, %rd93, %rd94;
	ld.global.nc.f32 	%f463, [%rd95];
$L__BB3_28:
	ld.param.u32 	%r650, [_Z22matrix_multiply_tilingPKfS0_Pfiii_param_5];
	ld.param.u32 	%r558, [_Z22matrix_multiply_tilingPKfS0_Pfiii_param_4];
	mov.u32 	%r293, %tid.x;
	and.b32  	%r294, %r293, 63;
	or.b32  	%r295, %r272, %r294;
	setp.ge.u32 	%p41, %r295, %r558;
	shl.b32 	%r297, %r293, 2;
	add.s32 	%r299, %r278, %r297;
	st.shared.f32 	[%r299+1024], %f463;
	shr.u32 	%r300, %r293, 6;
	add.s32 	%r301, %r300, %r654;
	add.s32 	%r302, %r301, 5;
	setp.ge.u32 	%p42, %r302, %r650;
	mov.f32 	%f464, 0f00000000;
	or.pred  	%p43, %p42, %p41;
	@%p43 bra 	$L__BB3_30;
	ld.param.u32 	%r559, [_Z22matrix_multiply_tilingPKfS0_Pfiii_param_4];
	ld.param.u64 	%rd290, [_Z22matrix_multiply_tilingPKfS0_Pfiii_param_1];
	shr.u32 	%r304, %r293, 6;
	add.s32 	%r305, %r304, %r654;
	add.s32 	%r306, %r305, 5;
	and.b32  	%r307, %r293, 63;
	mad.lo.s32 	%r308, %r306, %r559, %r307;
	cvt.u64.u32 	%rd96, %r308;
	mov.u32 	%r309, %ctaid.x;
	shl.b32 	%r310, %r309, 6;
	cvt.u64.u32 	%rd97, %r310;
	add.s64 	%rd98, %rd96, %rd97;
	cvta.to.global.u64 	%rd99, %rd290;
	shl.b64 	%rd100, %rd98, 2;
	add.s64 	%rd101, %rd99, %rd100;
	ld.global.nc.f32 	%f464, [%rd101];
$L__BB3_30:
	ld.param.u32 	%r651, [_Z22matrix_multiply_tilingPKfS0_Pfiii_param_5];
	ld.param.u32 	%r560, [_Z22matrix_multiply_tilingPKfS0_Pfiii_param_4];
	mov.u32 	%r311, %ctaid.x;
	shl.b32 	%r312, %r311, 6;
	or.b32  	%r315, %r312, %r294;
	setp.ge.u32 	%p44, %r315, %r560;
	shl.b32 	%r317, %r293, 2;
	mov.u32 	%r318, _ZZ22matrix_multiply_tilingPKfS0_PfiiiE2Bs;
	add.s32 	%r319, %r318, %r317;
	st.shared.f32 	[%r319+1280], %f464;
	shr.u32 	%r320, %r293, 6;
	add.s32 	%r321, %r320, %r654;
	add.s32 	%r322, %r321, 6;
	setp.ge.u32 	%p45, %r322, %r651;
	mov.f32 	%f465, 0f00000000;
	or.pred  	%p46, %p45, %p44;
	@%p46 bra 	$L__BB3_32;
	ld.param.u32 	%r561, [_Z22matrix_multiply_tilingPKfS0_Pfiii_param_4];
	ld.param.u64 	%rd291, [_Z22matrix_multiply_tilingPKfS0_Pfiii_param_1];
	mov.u32 	%r323, %tid.x;
	shr.u32 	%r324, %r323, 6;
	add.s32 	%r325, %r324, %r654;
	add.s32 	%r326, %r325, 6;
	and.b32  	%r327, %r323, 63;
	mad.lo.s32 	%r328, %r326, %r561, %r327;
	cvt.u64.u32 	%rd102, %r328;
	mov.u32 	%r329, %ctaid.x;
	shl.b32 	%r330, %r329, 6;
	cvt.u64.u32 	%rd103, %r330;
	add.s64 	%rd104, %rd102, %rd103;
	cvta.to.global.u64 	%rd105, %rd291;
	shl.b64 	%rd106, %rd104, 2;
	add.s64 	%rd107, %rd105, %rd106;
	ld.global.nc.f32 	%f465, [%rd107];
$L__BB3_32:
	ld.param.u32 	%r652, [_Z22matrix_multiply_tilingPKfS0_Pfiii_param_5];
	ld.param.u32 	%r562, [_Z22matrix_multiply_tilingPKfS0_Pfiii_param_4];
	mov.u32 	%r333, %tid.x;
	and.b32  	%r334, %r333, 63;
	or.b32  	%r335, %r312, %r334;
	setp.ge.u32 	%p47, %r335, %r562;
	shl.b32 	%r337, %r333, 2;
	add.s32 	%r339, %r318, %r337;
	st.shared.f32 	[%r339+1536], %f465;
	shr.u32 	%r340, %r333, 6;
	add.s32 	%r341, %r340, %r654;
	add.s32 	%r342, %r341, 7;
	setp.ge.u32 	%p48, %r342, %r652;
	mov.f32 	%f466, 0f00000000;
	or.pred  	%p49, %p48, %p47;
	@%p49 bra 	$L__BB3_34;
	ld.param.u32 	%r563, [_Z22matrix_multiply_tilingPKfS0_Pfiii_param_4];
	ld.param.u64 	%rd292, [_Z22matrix_multiply_tilingPKfS0_Pfiii_param_1];
	shr.u32 	%r344, %r333, 6;
	add.s32 	%r345, %r344, %r654;
	add.s32 	%r346, %r345, 7;
	and.b32  	%r347, %r333, 63;
	mad.lo.s32 	%r348, %r346, %r563, %r347;
	cvt.u64.u32 	%rd108, %r348;
	mov.u32 	%r349, %ctaid.x;
	shl.b32 	%r350, %r349, 6;
	cvt.u64.u32 	%rd109, %r350;
	add.s64 	%rd110, %rd108, %rd109;
	cvta.to.global.u64 	%rd111, %rd292;
	shl.b64 	%rd112, %rd110, 2;
	add.s64 	%rd113, %rd111, %rd112;
	ld.global.nc.f32 	%f466, [%rd113];
$L__BB3_34:
	shl.b32 	%r353, %r333, 5;
	and.b32  	%r354, %r353, 32512;
	mov.u32 	%r355, _ZZ22matrix_multiply_tilingPKfS0_PfiiiE2As;
	add.s32 	%r356, %r354, %r355;
	add.s32 	%r655, %r356, 128;
	mov.u32 	%r358, _ZZ22matrix_multiply_tilingPKfS0_PfiiiE2Bs;
	add.s32 	%r359, %r358, %r337;
	st.shared.f32 	[%r359+1792], %f466;
	bar.sync 	0;
	mov.b32 	%r656, 16;
$L__BB3_35:
	ld.shared.f32 	%f307, [%r655+-128];
	ld.shared.f32 	%f308, [%r655+-96];
	ld.shared.f32 	%f309, [%r655+-64];
	ld.shared.f32 	%f310, [%r655+-32];
	ld.shared.f32 	%f311, [%r655];
	ld.shared.f32 	%f312, [%r655+32];
	ld.shared.f32 	%f313, [%r655+64];
	ld.shared.f32 	%f314, [%r655+96];
	mov.u32 	%r360, %tid.x;
	shl.b32 	%r361, %r360, 5;
	and.b32  	%r362, %r361, 224;
	mov.u32 	%r363, _ZZ22matrix_multiply_tilingPKfS0_PfiiiE2Bs;
	add.s32 	%r364, %r363, %r362;
	add.s32 	%r365, %r364, %r656;
	ld.shared.f32 	%f315, [%r365+-16];
	ld.shared.f32 	%f316, [%r365+-12];
	ld.shared.f32 	%f317, [%r365+-8];
	ld.shared.f32 	%f318, [%r365+-4];
	ld.shared.f32 	%f319, [%r365];
	ld.shared.f32 	%f320, [%r365+4];
	ld.shared.f32 	%f321, [%r365+8];
	ld.shared.f32 	%f322, [%r365+12];
	fma.rn.f32 	%f386, %f307, %f315, %f386;
	fma.rn.f32 	%f385, %f307, %f316, %f385;
	fma.rn.f32 	%f384, %f307, %f317, %f384;
	fma.rn.f32 	%f383, %f307, %f318, %f383;
	fma.rn.f32 	%f382, %f307, %f319, %f382;
	fma.rn.f32 	%f381, %f307, %f320, %f381;
	fma.rn.f32 	%f380, %f307, %f321, %f380;
	fma.rn.f32 	%f379, %f307, %f322, %f379;
	fma.rn.f32 	%f378, %f308, %f315, %f378;
	fma.rn.f32 	%f377, %f308, %f316, %f377;
	fma.rn.f32 	%f376, %f308, %f317, %f376;
	fma.rn.f32 	%f375, %f308, %f318, %f375;
	fma.rn.f32 	%f374, %f308, %f319, %f374;
	fma.rn.f32 	%f373, %f308, %f320, %f373;
	fma.rn.f32 	%f372, %f308, %f321, %f372;
	fma.rn.f32 	%f371, %f308, %f322, %f371;
	fma.rn.f32 	%f370, %f309, %f315, %f370;
	fma.rn.f32 	%f369, %f309, %f316, %f369;
	fma.rn.f32 	%f368, %f309, %f317, %f368;
	fma.rn.f32 	%f367, %f309, %f318, %f367;
	fma.rn.f32 	%f366, %f309, %f319, %f366;
	fma.rn.f32 	%f365, %f309, %f320, %f365;
	fma.rn.f32 	%f364, %f309, %f321, %f364;
	fma.rn.f32 	%f363, %f309, %f322, %f363;
	fma.rn.f32 	%f362, %f310, %f315, %f362;
	fma.rn.f32 	%f361, %f310, %f316, %f361;
	fma.rn.f32 	%f360, %f310, %f317, %f360;
	fma.rn.f32 	%f359, %f310, %f318, %f359;
	fma.rn.f32 	%f358, %f310, %f319, %f358;
	fma.rn.f32 	%f357, %f310, %f320, %f357;
	fma.rn.f32 	%f356, %f310, %f321, %f356;
	fma.rn.f32 	%f355, %f310, %f322, %f355;
	fma.rn.f32 	%f354, %f311, %f315, %f354;
	fma.rn.f32 	%f353, %f311, %f316, %f353;
	fma.rn.f32 	%f352, %f311, %f317, %f352;
	fma.rn.f32 	%f351, %f311, %f318, %f351;
	fma.rn.f32 	%f350, %f311, %f319, %f350;
	fma.rn.f32 	%f349, %f311, %f320, %f349;
	fma.rn.f32 	%f348, %f311, %f321, %f348;
	fma.rn.f32 	%f347, %f311, %f322, %f347;
	fma.rn.f32 	%f346, %f312, %f315, %f346;
	fma.rn.f32 	%f345, %f312, %f316, %f345;
	fma.rn.f32 	%f344, %f312, %f317, %f344;
	fma.rn.f32 	%f343, %f312, %f318, %f343;
	fma.rn.f32 	%f342, %f312, %f319, %f342;
	fma.rn.f32 	%f341, %f312, %f320, %f341;
	fma.rn.f32 	%f340, %f312, %f321, %f340;
	fma.rn.f32 	%f339, %f312, %f322, %f339;
	fma.rn.f32 	%f338, %f313, %f315, %f338;
	fma.rn.f32 	%f337, %f313, %f316, %f337;
	fma.rn.f32 	%f336, %f313, %f317, %f336;
	fma.rn.f32 	%f335, %f313, %f318, %f335;
	fma.rn.f32 	%f334, %f313, %f319, %f334;
	fma.rn.f32 	%f333, %f313, %f320, %f333;
	fma.rn.f32 	%f332, %f313, %f321, %f332;
	fma.rn.f32 	%f331, %f313, %f322, %f331;
	fma.rn.f32 	%f330, %f314, %f315, %f330;
	fma.rn.f32 	%f329, %f314, %f316, %f329;
	fma.rn.f32 	%f328, %f314, %f317, %f328;
	fma.rn.f32 	%f327, %f314, %f318, %f327;
	fma.rn.f32 	%f326, %f314, %f319, %f326;
	fma.rn.f32 	%f325, %f314, %f320, %f325;
	fma.rn.f32 	%f324, %f314, %f321, %f324;
	fma.rn.f32 	%f323, %f314, %f322, %f323;
	add.s32 	%r656, %r656, 256;
	add.s32 	%r655, %r655, 4;
	setp.ne.s32 	%p50, %r656, 2064;
	@%p50 bra 	$L__BB3_35;
	ld.param.u32 	%r653, [_Z22matrix_multiply_tilingPKfS0_Pfiii_param_5];
	bar.sync 	0;
	add.s32 	%r654, %r654, 8;
	setp.lt.u32 	%p51, %r654, %r653;
	@%p51 bra 	$L__BB3_2;
$L__BB3_37:
	ld.param.u32 	%r540, [_Z22matrix_multiply_tilingPKfS0_Pfiii_param_3];
	mov.u32 	%r366, %tid.x;
	shl.b32 	%r367, %r366, 3;
	and.b32  	%r2, %r367, 56;
	mov.u32 	%r368, %ctaid.y;
	shl.b32 	%r369, %r368, 6;
	and.b32  	%r370, %r366, 1016;
	add.s32 	%r3, %r369, %r370;
	setp.lt.u32 	%p52, %r3, %r540;
	@%p52 bra 	$L__BB3_38;
	bra.uni 	$L__BB3_54;
$L__BB3_38:
	ld.param.u32 	%r564, [_Z22matrix_multiply_tilingPKfS0_Pfiii_param_4];
	ld.param.u64 	%rd293, [_Z22matrix_multiply_tilingPKfS0_Pfiii_param_2];
	mov.u32 	%r371, %ctaid.x;
	shl.b32 	%r372, %r371, 6;
	or.b32  	%r10, %r372, %r2;
	setp.ge.u32 	%p53, %r10, %r564;
	mad.lo.s32 	%r375, %r370, %r564, %r2;
	cvt.u64.u32 	%rd114, %r375;
	mul.lo.s32 	%r377, %r368, %r564;
	shl.b32 	%r378, %r377, 6;
	add.s32 	%r379, %r378, %r372;
	cvt.u64.u32 	%rd115, %r379;
	add.s64 	%rd116, %rd114, %rd115;
	cvta.to.global.u64 	%rd117, %rd293;
	shl.b64 	%rd118, %rd116, 2;
	add.s64 	%rd1, %rd117, %rd118;
	@%p53 bra 	$L__BB3_40;
	st.global.f32 	[%rd1], %f386;
$L__BB3_40:
	ld.param.u32 	%r565, [_Z22matrix_multiply_tilingPKfS0_Pfiii_param_4];
	add.s32 	%r380, %r10, 1;
	setp.ge.u32 	%p54, %r380, %r565;
	@%p54 bra 	$L__BB3_42;
	st.global.f32 	[%rd1+4], %f385;
$L__BB3_42:
	ld.param.u32 	%r566, [_Z22matrix_multiply_tilingPKfS0_Pfiii_param_4];
	add.s32 	%r381, %r10, 2;
	setp.ge.u32 	%p55, %r381, %r566;
	@%p55 bra 	$L__BB3_44;
	st.global.f32 	[%rd1+8], %f384;
$L__BB3_44:
	ld.param.u32 	%r567, [_Z22matrix_multiply_tilingPKfS0_Pfiii_param_4];
	add.s32 	%r382, %r10, 3;
	setp.ge.u32 	%p56, %r382, %r567;
	@%p56 bra 	$L__BB3_46;
	st.global.f32 	[%rd1+12], %f383;
$L__BB3_46:
	ld.param.u32 	%r568, [_Z22matrix_multiply_tilingPKfS0_Pfiii_param_4];
	add.s32 	%r383, %r10, 4;
	setp.ge.u32 	%p57, %r383, %r568;
	@%p57 bra 	$L__BB3_48;
	st.global.f32 	[%rd1+16], %f382;
$L__BB3_48:
	ld.param.u32 	%r569, [_Z22matrix_multiply_tilingPKfS0_Pfiii_param_4];
	add.s32 	%r384, %r10, 5;
	setp.ge.u32 	%p58, %r384, %r569;
	@%p58 bra 	$L__BB3_50;
	st.global.f32 	[%rd1+20], %f381;
$L__BB3_50:
	ld.param.u32 	%r570, [_Z22matrix_multiply_tilingPKfS0_Pfiii_param_4];
	add.s32 	%r385, %r10, 6;
	setp.ge.u32 	%p59, %r385, %r570;
	@%p59 bra 	$L__BB3_52;
	st.global.f32 	[%rd1+24], %f380;
$L__BB3_52:
	ld.param.u32 	%r571, [_Z22matrix_multiply_tilingPKfS0_Pfiii_param_4];
	add.s32 	%r386, %r10, 7;
	setp.ge.u32 	%p60, %r386, %r571;
	@%p60 bra 	$L__BB3_54;
	st.global.f32 	[%rd1+28], %f379;
$L__BB3_54:
	ld.param.u32 	%r572, [_Z22matrix_multiply_tilingPKfS0_Pfiii_param_4];
	ld.param.u32 	%r541, [_Z22matrix_multiply_tilingPKfS0_Pfiii_param_3];
	ld.param.u64 	%rd294, [_Z22matrix_multiply_tilingPKfS0_Pfiii_param_2];
	mul.lo.s32 	%r388, %r368, %r572;
	shl.b32 	%r389, %r388, 6;
	mov.u32 	%r390, %ctaid.x;
	shl.b32 	%r391, %r390, 6;
	add.s32 	%r392, %r389, %r391;
	cvt.u64.u32 	%rd2, %r392;
	cvta.to.global.u64 	%rd3, %rd294;
	cvt.u64.u32 	%rd4, %r391;
	add.s32 	%r393, %r3, 1;
	setp.ge.u32 	%p61, %r393, %r541;
	@%p61 bra 	$L__BB3_71;
	ld.param.u32 	%r573, [_Z22matrix_multiply_tilingPKfS0_Pfiii_param_4];
	cvt.u32.u64 	%r394, %rd4;
	mad.lo.s32 	%r11, %r573, %r370, %r573;
	add.s32 	%r12, %r394, %r2;
	setp.ge.u32 	%p62, %r12, %r573;
	@%p62 bra 	$L__BB3_57;
	add.s32 	%r397, %r2, %r11;
	cvt.u64.u32 	%rd119, %r397;
	add.s64 	%rd120, %rd119, %rd2;
	shl.b64 	%rd121, %rd120, 2;
	add.s64 	%rd122, %rd3, %rd121;
	st.global.f32 	[%rd122], %f378;
$L__BB3_57:
	ld.param.u32 	%r574, [_Z22matrix_multiply_tilingPKfS0_Pfiii_param_4];
	add.s32 	%r398, %r12, 1;
	setp.ge.u32 	%p63, %r398, %r574;
	@%p63 bra 	$L__BB3_59;
	add.s32 	%r399, %r2, %r11;
	add.s32 	%r400, %r399, 1;
	cvt.u64.u32 	%rd123, %r400;
	add.s64 	%rd124, %rd123, %rd2;
	shl.b64 	%rd125, %rd124, 2;
	add.s64 	%rd126, %rd3, %rd125;
	st.global.f32 	[%rd126], %f377;
$L__BB3_59:
	ld.param.u32 	%r575, [_Z22matrix_multiply_tilingPKfS0_Pfiii_param_4];
	add.s32 	%r401, %r12, 2;
	setp.ge.u32 	%p64, %r401, %r575;
	@%p64 bra 	$L__BB3_61;
	add.s32 	%r402, %r2, %r11;
	add.s32 	%r403, %r402, 2;
	cvt.u64.u32 	%rd127, %r403;
	add.s64 	%rd128, %rd127, %rd2;
	shl.b64 	%rd129, %rd128, 2;
	add.s64 	%rd130, %rd3, %rd129;
	st.global.f32 	[%rd130], %f376;
$L__BB3_61:
	ld.param.u32 	%r576, [_Z22matrix_multiply_tilingPKfS0_Pfiii_param_4];
	add.s32 	%r404, %r12, 3;
	setp.ge.u32 	%p65, %r404, %r576;
	@%p65 bra 	$L__BB3_63;
	add.s32 	%r405, %r2, %r11;
	add.s32 	%r406, %r405, 3;
	cvt.u64.u32 	%rd131, %r406;
	add.s64 	%rd132, %rd131, %rd2;
	shl.b64 	%rd133, %rd132, 2;
	add.s64 	%rd134, %rd3, %rd133;
	st.global.f32 	[%rd134], %f375;
$L__BB3_63:
	ld.param.u32 	%r577, [_Z22matrix_multiply_tilingPKfS0_Pfiii_param_4];
	add.s32 	%r407, %r12, 4;
	setp.ge.u32 	%p66, %r407, %r577;
	@%p66 bra 	$L__BB3_65;
	add.s32 	%r408, %r2, %r11;
	add.s32 	%r409, %r408, 4;
	cvt.u64.u32 	%rd135, %r409;
	add.s64 	%rd136, %rd135, %rd2;
	shl.b64 	%rd137, %rd136, 2;
	add.s64 	%rd138, %rd3, %rd137;
	st.global.f32 	[%rd138], %f374;
$L__BB3_65:
	ld.param.u32 	%r578, [_Z22matrix_multiply_tilingPKfS0_Pfiii_param_4];
	add.s32 	%r410, %r12, 5;
	setp.ge.u32 	%p67, %r410, %r578;
	@%p67 bra 	$L__BB3_67;
	add.s32 	%r411, %r2, %r11;
	add.s32 	%r412, %r411, 5;
	cvt.u64.u32 	%rd139, %r412;
	add.s64 	%rd140, %rd139, %rd2;
	shl.b64 	%rd141, %rd140, 2;
	add.s64 	%rd142, %rd3, %rd141;
	st.global.f32 	[%rd142], %f373;
$L__BB3_67:
	ld.param.u32 	%r579, [_Z22matrix_multiply_tilingPKfS0_Pfiii_param_4];
	add.s32 	%r413, %r12, 6;
	setp.ge.u32 	%p68, %r413, %r579;
	@%p68 bra 	$L__BB3_69;
	add.s32 	%r414, %r2, %r11;
	add.s32 	%r415, %r414, 6;
	cvt.u64.u32 	%rd143, %r415;
	add.s64 	%rd144, %rd143, %rd2;
	shl.b64 	%rd145, %rd144, 2;
	add.s64 	%rd146, %rd3, %rd145;
	st.global.f32 	[%rd146], %f372;
$L__BB3_69:
	ld.param.u32 	%r580, [_Z22matrix_multiply_tilingPKfS0_Pfiii_param_4];
	add.s32 	%r416, %r12, 7;
	setp.ge.u32 	%p69, %r416, %r580;
	@%p69 bra 	$L__BB3_71;
	add.s32 	%r417, %r2, %r11;
	add.s32 	%r418, %r417, 7;
	cvt.u64.u32 	%rd147, %r418;
	add.s64 	%rd148, %rd147, %rd2;
	shl.b64 	%rd149, %rd148, 2;
	add.s64 	%rd150, %rd3, %rd149;
	st.global.f32 	[%rd150], %f371;
$L__BB3_71:
	ld.param.u32 	%r542, [_Z22matrix_multiply_tilingPKfS0_Pfiii_param_3];
	add.s32 	%r420, %r3, 2;
	setp.ge.u32 	%p70, %r420, %r542;
	@%p70 bra 	$L__BB3_88;
	ld.param.u32 	%r581, [_Z22matrix_multiply_tilingPKfS0_Pfiii_param_4];
	cvt.u32.u64 	%r421, %rd4;
	add.s32 	%r422, %r370, 2;
	add.s32 	%r14, %r421, %r2;
	setp.ge.u32 	%p71, %r14, %r581;
	mad.lo.s32 	%r15, %r422, %r581, %r2;
	cvt.u64.u32 	%rd151, %r15;
	add.s64 	%rd152, %rd151, %rd2;
	shl.b64 	%rd153, %rd152, 2;
	add.s64 	%rd5, %rd3, %rd153;
	@%p71 bra 	$L__BB3_74;
	st.global.f32 	[%rd5], %f370;
$L__BB3_74:
	ld.param.u32 	%r582, [_Z22matrix_multiply_tilingPKfS0_Pfiii_param_4];
	add.s32 	%r423, %r14, 1;
	setp.ge.u32 	%p72, %r423, %r582;
	@%p72 bra 	$L__BB3_76;
	st.global.f32 	[%rd5+4], %f369;
$L__BB3_76:
	ld.param.u32 	%r583, [_Z22matrix_multiply_tilingPKfS0_Pfiii_param_4];
	add.s32 	%r424, %r14, 2;
	setp.ge.u32 	%p73, %r424, %r583;
	add.s32 	%r425, %r15, 2;
	cvt.u64.u32 	%rd154, %r425;
	add.s64 	%rd155, %rd154, %rd2;
	shl.b64 	%rd156, %rd155, 2;
	add.s64 	%rd6, %rd3, %rd156;
	@%p73 bra 	$L__BB3_78;
	st.global.f32 	[%rd6], %f368;
$L__BB3_78:
	ld.param.u32 	%r584, [_Z22matrix_multiply_tilingPKfS0_Pfiii_param_4];
	add.s32 	%r426, %r14, 3;
	setp.ge.u32 	%p74, %r426, %r584;
	@%p74 bra 	$L__BB3_80;
	st.global.f32 	[%rd6+4], %f367;
$L__BB3_80:
	ld.param.u32 	%r585, [_Z22matrix_multiply_tilingPKfS0_Pfiii_param_4];
	add.s32 	%r427, %r14, 4;
	setp.ge.u32 	%p75, %r427, %r585;
	add.s32 	%r428, %r15, 4;
	cvt.u64.u32 	%rd157, %r428;
	add.s64 	%rd158, %rd157, %rd2;
	shl.b64 	%rd159, %rd158, 2;
	add.s64 	%rd7, %rd3, %rd159;
	@%p75 bra 	$L__BB3_82;
	st.global.f32 	[%rd7], %f366;
$L__BB3_82:
	ld.param.u32 	%r586, [_Z22matrix_multiply_tilingPKfS0_Pfiii_param_4];
	add.s32 	%r429, %r14, 5;
	setp.ge.u32 	%p76, %r429, %r586;
	@%p76 bra 	$L__BB3_84;
	st.global.f32 	[%rd7+4], %f365;
$L__BB3_84:
	ld.param.u32 	%r587, [_Z22matrix_multiply_tilingPKfS0_Pfiii_param_4];
	add.s32 	%r430, %r14, 6;
	setp.ge.u32 	%p77, %r430, %r587;
	add.s32 	%r431, %r15, 6;
	cvt.u64.u32 	%rd160, %r431;
	add.s64 	%rd161, %rd160, %rd2;
	shl.b64 	%rd162, %rd161, 2;
	add.s64 	%rd8, %rd3, %rd162;
	@%p77 bra 	$L__BB3_86;
	st.global.f32 	[%rd8], %f364;
$L__BB3_86:
	ld.param.u32 	%r588, [_Z22matrix_multiply_tilingPKfS0_Pfiii_param_4];
	add.s32 	%r432, %r14, 7;
	setp.ge.u32 	%p78, %r432, %r588;
	@%p78 bra 	$L__BB3_88;
	st.global.f32 	[%rd8+4], %f363;
$L__BB3_88:
	ld.param.u32 	%r543, [_Z22matrix_multiply_tilingPKfS0_Pfiii_param_3];
	add.s32 	%r433, %r3, 3;
	setp.ge.u32 	%p79, %r433, %r543;
	@%p79 bra 	$L__BB3_105;
	ld.param.u32 	%r589, [_Z22matrix_multiply_tilingPKfS0_Pfiii_param_4];
	cvt.u32.u64 	%r434, %rd4;
	add.s32 	%r435, %r370, 3;
	mul.lo.s32 	%r16, %r435, %r589;
	add.s32 	%r17, %r434, %r2;
	setp.ge.u32 	%p80, %r17, %r589;
	@%p80 bra 	$L__BB3_91;
	add.s32 	%r436, %r2, %r16;
	cvt.u64.u32 	%rd163, %r436;
	add.s64 	%rd164, %rd163, %rd2;
	shl.b64 	%rd165, %rd164, 2;
	add.s64 	%rd166, %rd3, %rd165;
	st.global.f32 	[%rd166], %f362;
$L__BB3_91:
	ld.param.u32 	%r590, [_Z22matrix_multiply_tilingPKfS0_Pfiii_param_4];
	add.s32 	%r437, %r17, 1;
	setp.ge.u32 	%p81, %r437, %r590;
	@%p81 bra 	$L__BB3_93;
	add.s32 	%r438, %r2, %r16;
	add.s32 	%r439, %r438, 1;
	cvt.u64.u32 	%rd167, %r439;
	add.s64 	%rd168, %rd167, %rd2;
	shl.b64 	%rd169, %rd168, 2;
	add.s64 	%rd170, %rd3, %rd169;
	st.global.f32 	[%rd170], %f361;
$L__BB3_93:
	ld.param.u32 	%r591, [_Z22matrix_multiply_tilingPKfS0_Pfiii_param_4];
	add.s32 	%r440, %r17, 2;
	setp.ge.u32 	%p82, %r440, %r591;
	@%p82 bra 	$L__BB3_95;
	add.s32 	%r441, %r2, %r16;
	add.s32 	%r442, %r441, 2;
	cvt.u64.u32 	%rd171, %r442;
	add.s64 	%rd172, %rd171, %rd2;
	shl.b64 	%rd173, %rd172, 2;
	add.s64 	%rd174, %rd3, %rd173;
	st.global.f32 	[%rd174], %f360;
$L__BB3_95:
	ld.param.u32 	%r592, [_Z22matrix_multiply_tilingPKfS0_Pfiii_param_4];
	add.s32 	%r443, %r17, 3;
	setp.ge.u32 	%p83, %r443, %r592;
	@%p83 bra 	$L__BB3_97;
	add.s32 	%r444, %r2, %r16;
	add.s32 	%r445, %r444, 3;
	cvt.u64.u32 	%rd175, %r445;
	add.s64 	%rd176, %rd175, %rd2;
	shl.b64 	%rd177, %rd176, 2;
	add.s64 	%rd178, %rd3, %rd177;
	st.global.f32 	[%rd178], %f359;
$L__BB3_97:
	ld.param.u32 	%r593, [_Z22matrix_multiply_tilingPKfS0_Pfiii_param_4];
	add.s32 	%r446, %r17, 4;
	setp.ge.u32 	%p84, %r446, %r593;
	@%p84 bra 	$L__BB3_99;
	add.s32 	%r447, %r2, %r16;
	add.s32 	%r448, %r447, 4;
	cvt.u64.u32 	%rd179, %r448;
	add.s64 	%rd180, %rd179, %rd2;
	shl.b64 	%rd181, %rd180, 2;
	add.s64 	%rd182, %rd3, %rd181;
	st.global.f32 	[%rd182], %f358;
$L__BB3_99:
	ld.param.u32 	%r594, [_Z22matrix_multiply_tilingPKfS0_Pfiii_param_4];
	add.s32 	%r449, %r17, 5;
	setp.ge.u32 	%p85, %r449, %r594;
	@%p85 bra 	$L__BB3_101;
	add.s32 	%r450, %r2, %r16;
	add.s32 	%r451, %r450, 5;
	cvt.u64.u32 	%rd183, %r451;
	add.s64 	%rd184, %rd183, %rd2;
	shl.b64 	%rd185, %rd184, 2;
	add.s64 	%rd186, %rd3, %rd185;
	st.global.f32 	[%rd186], %f357;
$L__BB3_101:
	ld.param.u32 	%r595, [_Z22matrix_multiply_tilingPKfS0_Pfiii_param_4];
	add.s32 	%r452, %r17, 6;
	setp.ge.u32 	%p86, %r452, %r595;
	@%p86 bra 	$L__BB3_103;
	add.s32 	%r453, %r2, %r16;
	add.s32 	%r454, %r453, 6;
	cvt.u64.u32 	%rd187, %r454;
	add.s64 	%rd188, %rd187, %rd2;
	shl.b64 	%rd189, %rd188, 2;
	add.s64 	%rd190, %rd3, %rd189;
	st.global.f32 	[%rd190], %f356;
$L__BB3_103:
	ld.param.u32 	%r596, [_Z22matrix_multiply_tilingPKfS0_Pfiii_param_4];
	add.s32 	%r455, %r17, 7;
	setp.ge.u32 	%p87, %r455, %r596;
	@%p87 bra 	$L__BB3_105;
	add.s32 	%r456, %r2, %r16;
	add.s32 	%r457, %r456, 7;
	cvt.u64.u32 	%rd191, %r457;
	add.s64 	%rd192, %rd191, %rd2;
	shl.b64 	%rd193, %rd192, 2;
	add.s64 	%rd194, %rd3, %rd193;
	st.global.f32 	[%rd194], %f355;
$L__BB3_105:
	ld.param.u32 	%r544, [_Z22matrix_multiply_tilingPKfS0_Pfiii_param_3];
	add.s32 	%r458, %r3, 4;
	setp.ge.u32 	%p88, %r458, %r544;
	@%p88 bra 	$L__BB3_122;
	ld.param.u32 	%r597, [_Z22matrix_multiply_tilingPKfS0_Pfiii_param_4];
	cvt.u32.u64 	%r459, %rd4;
	add.s32 	%r460, %r370, 4;
	add.s32 	%r18, %r459, %r2;
	setp.ge.u32 	%p89, %r18, %r597;
	mad.lo.s32 	%r19, %r460, %r597, %r2;
	cvt.u64.u32 	%rd195, %r19;
	add.s64 	%rd196, %rd195, %rd2;
	shl.b64 	%rd197, %rd196, 2;
	add.s64 	%rd9, %rd3, %rd197;
	@%p89 bra 	$L__BB3_108;
	st.global.f32 	[%rd9], %f354;
$L__BB3_108:
	ld.param.u32 	%r598, [_Z22matrix_multiply_tilingPKfS0_Pfiii_param_4];
	add.s32 	%r461, %r18, 1;
	setp.ge.u32 	%p90, %r461, %r598;
	@%p90 bra 	$L__BB3_110;
	st.global.f32 	[%rd9+4], %f353;
$L__BB3_110:
	ld.param.u32 	%r599, [_Z22matrix_multiply_tilingPKfS0_Pfiii_param_4];
	add.s32 	%r462, %r18, 2;
	setp.ge.u32 	%p91, %r462, %r599;
	@%p91 bra 	$L__BB3_112;
	st.global.f32 	[%rd9+8], %f352;
$L__BB3_112:
	ld.param.u32 	%r600, [_Z22matrix_multiply_tilingPKfS0_Pfiii_param_4];
	add.s32 	%r463, %r18, 3;
	setp.ge.u32 	%p92, %r463, %r600;
	@%p92 bra 	$L__BB3_114;
	st.global.f32 	[%rd9+12], %f351;
$L__BB3_114:
	ld.param.u32 	%r601, [_Z22matrix_multiply_tilingPKfS0_Pfiii_param_4];
	add.s32 	%r464, %r18, 4;
	setp.ge.u32 	%p93, %r464, %r601;
	add.s32 	%r465, %r19, 4;
	cvt.u64.u32 	%rd198, %r465;
	add.s64 	%rd199, %rd198, %rd2;
	shl.b64 	%rd200, %rd199, 2;
	add.s64 	%rd10, %rd3, %rd200;
	@%p93 bra 	$L__BB3_116;
	st.global.f32 	[%rd10], %f350;
$L__BB3_116:
	ld.param.u32 	%r602, [_Z22matrix_multiply_tilingPKfS0_Pfiii_param_4];
	add.s32 	%r466, %r18, 5;
	setp.ge.u32 	%p94, %r466, %r602;
	@%p94 bra 	$L__BB3_118;
	st.global.f32 	[%rd10+4], %f349;
$L__BB3_118:
	ld.param.u32 	%r603, [_Z22matrix_multiply_tilingPKfS0_Pfiii_param_4];
	add.s32 	%r467, %r18, 6;
	setp.ge.u32 	%p95, %r467, %r603;
	@%p95 bra 	$L__BB3_120;
	st.global.f32 	[%rd10+8], %f348;
$L__BB3_120:
	ld.param.u32 	%r604, [_Z22matrix_multiply_tilingPKfS0_Pfiii_param_4];
	add.s32 	%r468, %r18, 7;
	setp.ge.u32 	%p96, %r468, %r604;
	@%p96 bra 	$L__BB3_122;
	st.global.f32 	[%rd10+12], %f347;
$L__BB3_122:
	ld.param.u32 	%r545, [_Z22matrix_multiply_tilingPKfS0_Pfiii_param_3];
	add.s32 	%r469, %r3, 5;
	setp.ge.u32 	%p97, %r469, %r545;
	@%p97 bra 	$L__BB3_139;
	ld.param.u32 	%r605, [_Z22matrix_multiply_tilingPKfS0_Pfiii_param_4];
	cvt.u32.u64 	%r470, %rd4;
	add.s32 	%r471, %r370, 5;
	mul.lo.s32 	%r20, %r471, %r605;
	add.s32 	%r21, %r470, %r2;
	setp.ge.u32 	%p98, %r21, %r605;
	@%p98 bra 	$L__BB3_125;
	add.s32 	%r472, %r2, %r20;
	cvt.u64.u32 	%rd201, %r472;
	add.s64 	%rd202, %rd201, %rd2;
	shl.b64 	%rd203, %rd202, 2;
	add.s64 	%rd204, %rd3, %rd203;
	st.global.f32 	[%rd204], %f346;
$L__BB3_125:
	ld.param.u32 	%r606, [_Z22matrix_multiply_tilingPKfS0_Pfiii_param_4];
	add.s32 	%r473, %r21, 1;
	setp.ge.u32 	%p99, %r473, %r606;
	@%p99 bra 	$L__BB3_127;
	add.s32 	%r474, %r2, %r20;
	add.s32 	%r475, %r474, 1;
	cvt.u64.u32 	%rd205, %r475;
	add.s64 	%rd206, %rd205, %rd2;
	shl.b64 	%rd207, %rd206, 2;
	add.s64 	%rd208, %rd3, %rd207;
	st.global.f32 	[%rd208], %f345;
$L__BB3_127:
	ld.param.u32 	%r607, [_Z22matrix_multiply_tilingPKfS0_Pfiii_param_4];
	add.s32 	%r476, %r21, 2;
	setp.ge.u32 	%p100, %r476, %r607;
	@%p100 bra 	$L__BB3_129;
	add.s32 	%r477, %r2, %r20;
	add.s32 	%r478, %r477, 2;
	cvt.u64.u32 	%rd209, %r478;
	add.s64 	%rd210, %rd209, %rd2;
	shl.b64 	%rd211, %rd210, 2;
	add.s64 	%rd212, %rd3, %rd211;
	st.global.f32 	[%rd212], %f344;
$L__BB3_129:
	ld.param.u32 	%r608, [_Z22matrix_multiply_tilingPKfS0_Pfiii_param_4];
	add.s32 	%r479, %r21, 3;
	setp.ge.u32 	%p101, %r479, %r608;
	@%p101 bra 	$L__BB3_131;
	add.s32 	%r480, %r2, %r20;
	add.s32 	%r481, %r480, 3;
	cvt.u64.u32 	%rd213, %r481;
	add.s64 	%rd214, %rd213, %rd2;
	shl.b64 	%rd215, %rd214, 2;
	add.s64 	%rd216, %rd3, %rd215;
	st.global.f32 	[%rd216], %f343;
$L__BB3_131:
	ld.param.u32 	%r609, [_Z22matrix_multiply_tilingPKfS0_Pfiii_param_4];
	add.s32 	%r482, %r21, 4;
	setp.ge.u32 	%p102, %r482, %r609;
	@%p102 bra 	$L__BB3_133;
	add.s32 	%r483, %r2, %r20;
	add.s32 	%r484, %r483, 4;
	cvt.u64.u32 	%rd217, %r484;
	add.s64 	%rd218, %rd217, %rd2;
	shl.b64 	%rd219, %rd218, 2;
	add.s64 	%rd220, %rd3, %rd219;
	st.global.f32 	[%rd220], %f342;
$L__BB3_133:
	ld.param.u32 	%r610, [_Z22matrix_multiply_tilingPKfS0_Pfiii_param_4];
	add.s32 	%r485, %r21, 5;
	setp.ge.u32 	%p103, %r485, %r610;
	@%p103 bra 	$L__BB3_135;
	add.s32 	%r486, %r2, %r20;
	add.s32 	%r487, %r486, 5;
	cvt.u64.u32 	%rd221, %r487;
	add.s64 	%rd222, %rd221, %rd2;
	shl.b64 	%rd223, %rd222, 2;
	add.s64 	%rd224, %rd3, %rd223;
	st.global.f32 	[%rd224], %f341;
$L__BB3_135:
	ld.param.u32 	%r611, [_Z22matrix_multiply_tilingPKfS0_Pfiii_param_4];
	add.s32 	%r488, %r21, 6;
	setp.ge.u32 	%p104, %r488, %r611;
	@%p104 bra 	$L__BB3_137;
	add.s32 	%r489, %r2, %r20;
	add.s32 	%r490, %r489, 6;
	cvt.u64.u32 	%rd225, %r490;
	add.s64 	%rd226, %rd225, %rd2;
	shl.b64 	%rd227, %rd226, 2;
	add.s64 	%rd228, %rd3, %rd227;
	st.global.f32 	[%rd228], %f340;
$L__BB3_137:
	ld.param.u32 	%r612, [_Z22matrix_multiply_tilingPKfS0_Pfiii_param_4];
	add.s32 	%r491, %r21, 7;
	setp.ge.u32 	%p105, %r491, %r612;
	@%p105 bra 	$L__BB3_139;
	add.s32 	%r492, %r2, %r20;
	add.s32 	%r493, %r492, 7;
	cvt.u64.u32 	%rd229, %r493;
	add.s64 	%rd230, %rd229, %rd2;
	shl.b64 	%rd231, %rd230, 2;
	add.s64 	%rd232, %rd3, %rd231;
	st.global.f32 	[%rd232], %f339;
$L__BB3_139:
	ld.param.u32 	%r546, [_Z22matrix_multiply_tilingPKfS0_Pfiii_param_3];
	add.s32 	%r494, %r3, 6;
	setp.ge.u32 	%p106, %r494, %r546;
	@%p106 bra 	$L__BB3_156;
	ld.param.u32 	%r613, [_Z22matrix_multiply_tilingPKfS0_Pfiii_param_4];
	cvt.u32.u64 	%r495, %rd4;
	add.s32 	%r496, %r370, 6;
	add.s32 	%r22, %r495, %r2;
	setp.ge.u32 	%p107, %r22, %r613;
	mad.lo.s32 	%r23, %r496, %r613, %r2;
	cvt.u64.u32 	%rd233, %r23;
	add.s64 	%rd234, %rd233, %rd2;
	shl.b64 	%rd235, %rd234, 2;
	add.s64 	%rd11, %rd3, %rd235;
	@%p107 bra 	$L__BB3_142;
	st.global.f32 	[%rd11], %f338;
$L__BB3_142:
	ld.param.u32 	%r614, [_Z22matrix_multiply_tilingPKfS0_Pfiii_param_4];
	add.s32 	%r497, %r22, 1;
	setp.ge.u32 	%p108, %r497, %r614;
	@%p108 bra 	$L__BB3_144;
	st.global.f32 	[%rd11+4], %f337;
$L__BB3_144:
	ld.param.u32 	%r615, [_Z22matrix_multiply_tilingPKfS0_Pfiii_param_4];
	add.s32 	%r498, %r22, 2;
	setp.ge.u32 	%p109, %r498, %r615;
	add.s32 	%r499, %r23, 2;
	cvt.u64.u32 	%rd236, %r499;
	add.s64 	%rd237, %rd236, %rd2;
	shl.b64 	%rd238, %rd237, 2;
	add.s64 	%rd12, %rd3, %rd238;
	@%p109 bra 	$L__BB3_146;
	st.global.f32 	[%rd12], %f336;
$L__BB3_146:
	ld.param.u32 	%r616, [_Z22matrix_multiply_tilingPKfS0_Pfiii_param_4];
	add.s32 	%r500, %r22, 3;
	setp.ge.u32 	%p110, %r500, %r616;
	@%p110 bra 	$L__BB3_148;
	st.global.f32 	[%rd12+4], %f335;
$L__BB3_148:
	ld.param.u32 	%r617, [_Z22matrix_multiply_tilingPKfS0_Pfiii_param_4];
	add.s32 	%r501, %r22, 4;
	setp.ge.u32 	%p111, %r501, %r617;
	add.s32 	%r502, %r23, 4;
	cvt.u64.u32 	%rd239, %r502;
	add.s64 	%rd240, %rd239, %rd2;
	shl.b64 	%rd241, %rd240, 2;
	add.s64 	%rd13, %rd3, %rd241;
	@%p111 bra 	$L__BB3_150;
	st.global.f32 	[%rd13], %f334;
$L__BB3_150:
	ld.param.u32 	%r618, [_Z22matrix_multiply_tilingPKfS0_Pfiii_param_4];
	add.s32 	%r503, %r22, 5;
	setp.ge.u32 	%p112, %r503, %r618;
	@%p112 bra 	$L__BB3_152;
	st.global.f32 	[%rd13+4], %f333;
$L__BB3_152:
	ld.param.u32 	%r619, [_Z22matrix_multiply_tilingPKfS0_Pfiii_param_4];
	add.s32 	%r504, %r22, 6;
	setp.ge.u32 	%p113, %r504, %r619;
	add.s32 	%r505, %r23, 6;
	cvt.u64.u32 	%rd242, %r505;
	add.s64 	%rd243, %rd242, %rd2;
	shl.b64 	%rd244, %rd243, 2;
	add.s64 	%rd14, %rd3, %rd244;
	@%p113 bra 	$L__BB3_154;
	st.global.f32 	[%rd14], %f332;
$L__BB3_154:
	ld.param.u32 	%r620, [_Z22matrix_multiply_tilingPKfS0_Pfiii_param_4];
	add.s32 	%r506, %r22, 7;
	setp.ge.u32 	%p114, %r506, %r620;
	@%p114 bra 	$L__BB3_156;
	st.global.f32 	[%rd14+4], %f331;
$L__BB3_156:
	ld.param.u32 	%r547, [_Z22matrix_multiply_tilingPKfS0_Pfiii_param_3];
	add.s32 	%r507, %r3, 7;
	setp.ge.u32 	%p115, %r507, %r547;
	@%p115 bra 	$L__BB3_173;
	ld.param.u32 	%r621, [_Z22matrix_multiply_tilingPKfS0_Pfiii_param_4];
	cvt.u32.u64 	%r508, %rd4;
	add.s32 	%r509, %r370, 7;
	mul.lo.s32 	%r24, %r509, %r621;
	add.s32 	%r25, %r508, %r2;
	setp.ge.u32 	%p116, %r25, %r621;
	@%p116 bra 	$L__BB3_159;
	add.s32 	%r510, %r2, %r24;
	cvt.u64.u32 	%rd245, %r510;
	add.s64 	%rd246, %rd245, %rd2;
	shl.b64 	%rd247, %rd246, 2;
	add.s64 	%rd248, %rd3, %rd247;
	st.global.f32 	[%rd248], %f330;
$L__BB3_159:
	ld.param.u32 	%r622, [_Z22matrix_multiply_tilingPKfS0_Pfiii_param_4];
	add.s32 	%r511, %r25, 1;
	setp.ge.u32 	%p117, %r511, %r622;
	@%p117 bra 	$L__BB3_161;
	add.s32 	%r512, %r2, %r24;
	add.s32 	%r513, %r512, 1;
	cvt.u64.u32 	%rd249, %r513;
	add.s64 	%rd250, %rd249, %rd2;
	shl.b64 	%rd251, %rd250, 2;
	add.s64 	%rd252, %rd3, %rd251;
	st.global.f32 	[%rd252], %f329;
$L__BB3_161:
	ld.param.u32 	%r623, [_Z22matrix_multiply_tilingPKfS0_Pfiii_param_4];
	add.s32 	%r514, %r25, 2;
	setp.ge.u32 	%p118, %r514, %r623;
	@%p118 bra 	$L__BB3_163;
	add.s32 	%r515, %r2, %r24;
	add.s32 	%r516, %r515, 2;
	cvt.u64.u32 	%rd253, %r516;
	add.s64 	%rd254, %rd253, %rd2;
	shl.b64 	%rd255, %rd254, 2;
	add.s64 	%rd256, %rd3, %rd255;
	st.global.f32 	[%rd256], %f328;
$L__BB3_163:
	ld.param.u32 	%r624, [_Z22matrix_multiply_tilingPKfS0_Pfiii_param_4];
	add.s32 	%r517, %r25, 3;
	setp.ge.u32 	%p119, %r517, %r624;
	@%p119 bra 	$L__BB3_165;
	add.s32 	%r518, %r2, %r24;
	add.s32 	%r519, %r518, 3;
	cvt.u64.u32 	%rd257, %r519;
	add.s64 	%rd258, %rd257, %rd2;
	shl.b64 	%rd259, %rd258, 2;
	add.s64 	%rd260, %rd3, %rd259;
	st.global.f32 	[%rd260], %f327;
$L__BB3_165:
	ld.param.u32 	%r625, [_Z22matrix_multiply_tilingPKfS0_Pfiii_param_4];
	add.s32 	%r520, %r25, 4;
	setp.ge.u32 	%p120, %r520, %r625;
	@%p120 bra 	$L__BB3_167;
	add.s32 	%r521, %r2, %r24;
	add.s32 	%r522, %r521, 4;
	cvt.u64.u32 	%rd261, %r522;
	add.s64 	%rd262, %rd261, %rd2;
	shl.b64 	%rd263, %rd262, 2;
	add.s64 	%rd264, %rd3, %rd263;
	st.global.f32 	[%rd264], %f326;
$L__BB3_167:
	ld.param.u32 	%r626, [_Z22matrix_multiply_tilingPKfS0_Pfiii_param_4];
	add.s32 	%r523, %r25, 5;
	setp.ge.u32 	%p121, %r523, %r626;
	@%p121 bra 	$L__BB3_169;
	add.s32 	%r524, %r2, %r24;
	add.s32 	%r525, %r524, 5;
	cvt.u64.u32 	%rd265, %r525;
	add.s64 	%rd266, %rd265, %rd2;
	shl.b64 	%rd267, %rd266, 2;
	add.s64 	%rd268, %rd3, %rd267;
	st.global.f32 	[%rd268], %f325;
$L__BB3_169:
	ld.param.u32 	%r627, [_Z22matrix_multiply_tilingPKfS0_Pfiii_param_4];
	add.s32 	%r526, %r25, 6;
	setp.ge.u32 	%p122, %r526, %r627;
	@%p122 bra 	$L__BB3_171;
	add.s32 	%r527, %r2, %r24;
	add.s32 	%r528, %r527, 6;
	cvt.u64.u32 	%rd269, %r528;
	add.s64 	%rd270, %rd269, %rd2;
	shl.b64 	%rd271, %rd270, 2;
	add.s64 	%rd272, %rd3, %rd271;
	st.global.f32 	[%rd272], %f324;
$L__BB3_171:
	ld.param.u32 	%r628, [_Z22matrix_multiply_tilingPKfS0_Pfiii_param_4];
	add.s32 	%r529, %r25, 7;
	setp.ge.u32 	%p123, %r529, %r628;
	@%p123 bra 	$L__BB3_173;
	add.s32 	%r530, %r2, %r24;
	add.s32 	%r531, %r530, 7;
	cvt.u64.u32 	%rd273, %r531;
	add.s64 	%rd274, %rd273, %rd2;
	shl.b64 	%rd275, %rd274, 2;
	add.s64 	%rd276, %rd3, %rd275;
	st.global.f32 	[%rd276], %f323;
$L__BB3_173:
	ret;

}


// ===== COMPILED SASS (sm_100) =====

	.target	sm_100

	.elftype	@"ET_EXEC"


//--------------------- .note.nv.tkinfo           --------------------------
	.section	.note.nv.tkinfo,"",@"SHT_NOTE"
	.sectionflags	@"SHF_NOTE_NV_TKINFO"
	.tkinfo
        /*0018*/ 	.word	0x00000002
        /*0030*/ 	.string	""
        /*0030*/ 	.string	"ptxas"
        /*0030*/ 	.string	"Cuda compilation tools, release 13.0, V13.0.88"
        /*0030*/ 	.string	"Build cuda_13.0.r13.0/compiler.36424714_0"
        /*0030*/ 	.string	"-arch sm_100 -m 64 "



//--------------------- .note.nv.cuinfo           --------------------------
	.section	.note.nv.cuinfo,"",@"SHT_NOTE"
	.sectionflags	@"SHF_NOTE_NV_CUINFO"
        /*0018*/ 	.short	0x0002
        /*001a*/ 	.short	0x0064
        /*001c*/ 	.short	0x0082
	.zero		2


//--------------------- .nv.info                  --------------------------
	.section	.nv.info,"",@"SHT_CUDA_INFO"
	.align	4


	//----- nvinfo : EIATTR_REGCOUNT
	.align		4
        /*0000*/ 	.byte	0x04, 0x2f
        /*0002*/ 	.short	(.L_1 - .L_0)
	.align		4
.L_0:
        /*0004*/ 	.word	index@(_Z21matrix_multiply_naivePKfS0_Pfiii)
        /*0008*/ 	.word	0x00000020


	//----- nvinfo : EIATTR_FRAME_SIZE
	.align		4
.L_1:
        /*000c*/ 	.byte	0x04, 0x11
        /*000e*/ 	.short	(.L_3 - .L_2)
	.align		4
.L_2:
        /*0010*/ 	.word	index@(_Z21matrix_multiply_naivePKfS0_Pfiii)
        /*0014*/ 	.word	0x00000000


	//----- nvinfo : EIATTR_REGCOUNT
	.align		4
.L_3:
        /*0018*/ 	.byte	0x04, 0x2f
        /*001a*/ 	.short	(.L_5 - .L_4)
	.align		4
.L_4:
        /*001c*/ 	.word	index@(_Z26matrix_multiply_coalescingPKfS0_Pfiii)
        /*0020*/ 	.word	0x00000020


	//----- nvinfo : EIATTR_FRAME_SIZE
	.align		4
.L_5:
        /*0024*/ 	.byte	0x04, 0x11
        /*0026*/ 	.short	(.L_7 - .L_6)
	.align		4
.L_6:
        /*0028*/ 	.word	index@(_Z26matrix_multiply_coalescingPKfS0_Pfiii)
        /*002c*/ 	.word	0x00000000


	//----- nvinfo : EIATTR_REGCOUNT
	.align		4
.L_7:
        /*0030*/ 	.byte	0x04, 0x2f
        /*0032*/ 	.short	(.L_9 - .L_8)
	.align		4
.L_8:
        /*0034*/ 	.word	index@(_Z29matrix_multiply_shared_memoryPKfS0_Pfiii)
        /*0038*/ 	.word	0x00000020


	//----- nvinfo : EIATTR_FRAME_SIZE
	.align		4
.L_9:
        /*003c*/ 	.byte	0x04, 0x11
        /*003e*/ 	.short	(.L_11 - .L_10)
	.align		4
.L_10:
        /*0040*/ 	.word	index@(_Z29matrix_multiply_shared_memoryPKfS0_Pfiii)
        /*0044*/ 	.word	0x00000000


	//----- nvinfo : EIATTR_REGCOUNT
	.align		4
.L_11:
        /*0048*/ 	.byte	0x04, 0x2f
        /*004a*/ 	.short	(.L_13 - .L_12)
	.align		4
.L_12:
        /*004c*/ 	.word	index@(_Z22matrix_multiply_tilingPKfS0_Pfiii)
        /*0050*/ 	.word	0x00000060


	//----- nvinfo : EIATTR_FRAME_SIZE
	.align		4
.L_13:
        /*0054*/ 	.byte	0x04, 0x11
        /*0056*/ 	.short	(.L_15 - .L_14)
	.align		4
.L_14:
        /*0058*/ 	.word	index@(_Z22matrix_multiply_tilingPKfS0_Pfiii)
        /*005c*/ 	.word	0x00000000


	//----- nvinfo : EIATTR_MIN_STACK_SIZE
	.align		4
.L_15:
        /*0060*/ 	.byte	0x04, 0x12
        /*0062*/ 	.short	(.L_17 - .L_16)
	.align		4
.L_16:
        /*0064*/ 	.word	index@(_Z22matrix_multiply_tilingPKfS0_Pfiii)
        /*0068*/ 	.word	0x00000000


	//----- nvinfo : EIATTR_MIN_STACK_SIZE
	.align		4
.L_17:
        /*006c*/ 	.byte	0x04, 0x12
        /*006e*/ 	.short	(.L_19 - .L_18)
	.align		4
.L_18:
        /*0070*/ 	.word	index@(_Z29matrix_multiply_shared_memoryPKfS0_Pfiii)
        /*0074*/ 	.word	0x00000000


	//----- nvinfo : EIATTR_MIN_STACK_SIZE
	.align		4
.L_19:
        /*0078*/ 	.byte	0x04, 0x12
        /*007a*/ 	.short	(.L_21 - .L_20)
	.align		4
.L_20:
        /*007c*/ 	.word	index@(_Z26matrix_multiply_coalescingPKfS0_Pfiii)
        /*0080*/ 	.word	0x00000000


	//----- nvinfo : EIATTR_MIN_STACK_SIZE
	.align		4
.L_21:
        /*0084*/ 	.byte	0x04, 0x12
        /*0086*/ 	.short	(.L_23 - .L_22)
	.align		4
.L_22:
        /*0088*/ 	.word	index@(_Z21matrix_multiply_naivePKfS0_Pfiii)
        /*008c*/ 	.word	0x00000000
.L_23:


//--------------------- .nv.compat                --------------------------
	.section	.nv.compat,"",@"SHT_CUDA_COMPAT_INFO"
	.align	4
        /*0000*/ 	.byte	0x02, 0x09, 0x00, 0x00, 0x02, 0x02, 0x01, 0x00, 0x02, 0x05, 0x05, 0x00, 0x03, 0x07, 0x01, 0x01
        /*0010*/ 	.byte	0x02, 0x03, 0x00, 0x00, 0x02, 0x06, 0x01, 0x00, 0x04, 0x0b, 0x08, 0x00, 0x09, 0x00, 0x00, 0x00
        /*0020*/ 	.byte	0x00, 0x00, 0x00, 0x00


//--------------------- .nv.info._Z22matrix_multiply_tilingPKfS0_Pfiii --------------------------
	.section	.nv.info._Z22matrix_multiply_tilingPKfS0_Pfiii,"",@"SHT_CUDA_INFO"
	.sectionflags	@""
	.align	4


	//----- nvinfo : EIATTR_CUDA_API_VERSION
	.align		4
        /*0000*/ 	.byte	0x04, 0x37
        /*0002*/ 	.short	(.L_25 - .L_24)
.L_24:
        /*0004*/ 	.word	0x00000082


	//----- nvinfo : EIATTR_KPARAM_INFO
	.align		4
.L_25:
        /*0008*/ 	.byte	0x04, 0x17
        /*000a*/ 	.short	(.L_27 - .L_26)
.L_26:
        /*000c*/ 	.word	0x00000000
        /*0010*/ 	.short	0x0005
        /*0012*/ 	.short	0x0020
        /*0014*/ 	.byte	0x00, 0xf0, 0x11, 0x00


	//----- nvinfo : EIATTR_KPARAM_INFO
	.align		4
.L_27:
        /*0018*/ 	.byte	0x04, 0x17
        /*001a*/ 	.short	(.L_29 - .L_28)
.L_28:
        /*001c*/ 	.word	0x00000000
        /*0020*/ 	.short	0x0004
        /*0022*/ 	.short	0x001c
        /*0024*/ 	.byte	0x00, 0xf0, 0x11, 0x00


	//----- nvinfo : EIATTR_KPARAM_INFO
	.align		4
.L_29:
        /*0028*/ 	.byte	0x04, 0x17
        /*002a*/ 	.short	(.L_31 - .L_30)
.L_30:
        /*002c*/ 	.word	0x00000000
        /*0030*/ 	.short	0x0003
        /*0032*/ 	.short	0x0018
        /*0034*/ 	.byte	0x00, 0xf0, 0x11, 0x00


	//----- nvinfo : EIATTR_KPARAM_INFO
	.align		4
.L_31:
        /*0038*/ 	.byte	0x04, 0x17
        /*003a*/ 	.short	(.L_33 - .L_32)
.L_32:
        /*003c*/ 	.word	0x00000000
        /*0040*/ 	.short	0x0002
        /*0042*/ 	.short	0x0010
        /*0044*/ 	.byte	0x00, 0xf5, 0x21, 0x00


	//----- nvinfo : EIATTR_KPARAM_INFO
	.align		4
.L_33:
        /*0048*/ 	.byte	0x04, 0x17
        /*004a*/ 	.short	(.L_35 - .L_34)
.L_34:
        /*004c*/ 	.word	0x00000000
        /*0050*/ 	.short	0x0001
        /*0052*/ 	.short	0x0008
        /*0054*/ 	.byte	0x00, 0xf5, 0x21, 0x00


	//----- nvinfo : EIATTR_KPARAM_INFO
	.align		4
.L_35:
        /*0058*/ 	.byte	0x04, 0x17
        /*005a*/ 	.short	(.L_37 - .L_36)
.L_36:
        /*005c*/ 	.word	0x00000000
        /*0060*/ 	.short	0x0000
        /*0062*/ 	.short	0x0000
        /*0064*/ 	.byte	0x00, 0xf5, 0x21, 0x00


	//----- nvinfo : EIATTR_SPARSE_MMA_MASK
	.align		4
.L_37:
        /*0068*/ 	.byte	0x03, 0x50
        /*006a*/ 	.short	0x0000


	//----- nvinfo : EIATTR_MAXREG_COUNT
	.align		4
        /*006c*/ 	.byte	0x03, 0x1b
        /*006e*/ 	.short	0x00ff


	//----- nvinfo : EIATTR_NUM_BARRIERS
	.align		4
        /*0070*/ 	.byte	0x02, 0x4c
        /*0072*/ 	.byte	0x01
	.zero		1


	//----- nvinfo : EIATTR_MERCURY_ISA_VERSION
	.align		4
        /*0074*/ 	.byte	0x03, 0x5f
        /*0076*/ 	.short	0x0101


	//----- nvinfo : EIATTR_VRC_CTA_INIT_COUNT
	.align		4
        /*0078*/ 	.byte	0x02, 0x4a
	.zero		1
	.zero		1


	//----- nvinfo : EIATTR_EXIT_INSTR_OFFSETS
	.align		4
        /*007c*/ 	.byte	0x04, 0x1c
        /*007e*/ 	.short	(.L_39 - .L_38)


	//   ....[0]....
.L_38:
        /*0080*/ 	.word	0x00003600


	//   ....[1]....
        /*0084*/ 	.word	0x00003bb0


	//   ....[2]....
        /*0088*/ 	.word	0x00003c40


	//----- nvinfo : EIATTR_CRS_STACK_SIZE
	.align		4
.L_39:
        /*008c*/ 	.byte	0x04, 0x1e
        /*008e*/ 	.short	(.L_41 - .L_40)
.L_40:
        /*0090*/ 	.word	0x00000000


	//----- nvinfo : EIATTR_CBANK_PARAM_SIZE
	.align		4
.L_41:
        /*0094*/ 	.byte	0x03, 0x19
        /*0096*/ 	.short	0x0024


	//----- nvinfo : EIATTR_PARAM_CBANK
	.align		4
        /*0098*/ 	.byte	0x04, 0x0a
        /*009a*/ 	.short	(.L_43 - .L_42)
	.align		4
.L_42:
        /*009c*/ 	.word	index@(.nv.constant0._Z22matrix_multiply_tilingPKfS0_Pfiii)
        /*00a0*/ 	.short	0x0380
        /*00a2*/ 	.short	0x0024


	//----- nvinfo : EIATTR_SW_WAR
	.align		4
.L_43:
        /*00a4*/ 	.byte	0x04, 0x36
        /*00a6*/ 	.short	(.L_45 - .L_44)
.L_44:
        /*00a8*/ 	.word	0x00000008
.L_45:


//--------------------- .nv.info._Z29matrix_multiply_shared_memoryPKfS0_Pfiii --------------------------
	.section	.nv.info._Z29matrix_multiply_shared_memoryPKfS0_Pfiii,"",@"SHT_CUDA_INFO"
	.sectionflags	@""
	.align	4


	//----- nvinfo : EIATTR_CUDA_API_VERSION
	.align		4
        /*0000*/ 	.byte	0x04, 0x37
        /*0002*/ 	.short	(.L_47 - .L_46)
.L_46:
        /*0004*/ 	.word	0x00000082


	//----- nvinfo : EIATTR_KPARAM_INFO
	.align		4
.L_47:
        /*0008*/ 	.byte	0x04, 0x17
        /*000a*/ 	.short	(.L_49 - .L_48)
.L_48:
        /*000c*/ 	.word	0x00000000
        /*0010*/ 	.short	0x0005
        /*0012*/ 	.short	0x0020
        /*0014*/ 	.byte	0x00, 0xf0, 0x11, 0x00


	//----- nvinfo : EIATTR_KPARAM_INFO
	.align		4
.L_49:
        /*0018*/ 	.byte	0x04, 0x17
        /*001a*/ 	.short	(.L_51 - .L_50)
.L_50:
        /*001c*/ 	.word	0x00000000
        /*0020*/ 	.short	0x0004
        /*0022*/ 	.short	0x001c
        /*0024*/ 	.byte	0x00, 0xf0, 0x11, 0x00


	//----- nvinfo : EIATTR_KPARAM_INFO
	.align		4
.L_51:
        /*0028*/ 	.byte	0x04, 0x17
        /*002a*/ 	.short	(.L_53 - .L_52)
.L_52:
        /*002c*/ 	.word	0x00000000
        /*0030*/ 	.short	0x0003
        /*0032*/ 	.short	0x0018
        /*0034*/ 	.byte	0x00, 0xf0, 0x11, 0x00


	//----- nvinfo : EIATTR_KPARAM_INFO
	.align		4
.L_53:
        /*0038*/ 	.byte	0x04, 0x17
        /*003a*/ 	.short	(.L_55 - .L_54)
.L_54:
        /*003c*/ 	.word	0x00000000
        /*0040*/ 	.short	0x0002
        /*0042*/ 	.short	0x0010
        /*0044*/ 	.byte	0x00, 0xf5, 0x21, 0x00


	//----- nvinfo : EIATTR_KPARAM_INFO
	.align		4
.L_55:
        /*0048*/ 	.byte	0x04, 0x17
        /*004a*/ 	.short	(.L_57 - .L_56)
.L_56:
        /*004c*/ 	.word	0x00000000
        /*0050*/ 	.short	0x0001
        /*0052*/ 	.short	0x0008
        /*0054*/ 	.byte	0x00, 0xf5, 0x21, 0x00


	//----- nvinfo : EIATTR_KPARAM_INFO
	.align		4
.L_57:
        /*0058*/ 	.byte	0x04, 0x17
        /*005a*/ 	.short	(.L_59 - .L_58)
.L_58:
        /*005c*/ 	.word	0x00000000
        /*0060*/ 	.short	0x0000
        /*0062*/ 	.short	0x0000
        /*0064*/ 	.byte	0x00, 0xf5, 0x21, 0x00


	//----- nvinfo : EIATTR_SPARSE_MMA_MASK
	.align		4
.L_59:
        /*0068*/ 	.byte	0x03, 0x50
        /*006a*/ 	.short	0x0000


	//----- nvinfo : EIATTR_MAXREG_COUNT
	.align		4
        /*006c*/ 	.byte	0x03, 0x1b
        /*006e*/ 	.short	0x00ff


	//----- nvinfo : EIATTR_NUM_BARRIERS
	.align		4
        /*0070*/ 	.byte	0x02, 0x4c
        /*0072*/ 	.byte	0x01
	.zero		1


	//----- nvinfo : EIATTR_MERCURY_ISA_VERSION
	.align		4
        /*0074*/ 	.byte	0x03, 0x5f
        /*0076*/ 	.short	0x0101


	//----- nvinfo : EIATTR_VRC_CTA_INIT_COUNT
	.align		4
        /*0078*/ 	.byte	0x02, 0x4a
	.zero		1
	.zero		1


	//----- nvinfo : EIATTR_EXIT_INSTR_OFFSETS
	.align		4
        /*007c*/ 	.byte	0x04, 0x1c
        /*007e*/ 	.short	(.L_61 - .L_60)


	//   ....[0]....
.L_60:
        /*0080*/ 	.word	0x000005f0


	//   ....[1]....
        /*0084*/ 	.word	0x00000640


	//----- nvinfo : EIATTR_CBANK_PARAM_SIZE
	.align		4
.L_61:
        /*0088*/ 	.byte	0x03, 0x19
        /*008a*/ 	.short	0x0024


	//----- nvinfo : EIATTR_PARAM_CBANK
	.align		4
        /*008c*/ 	.byte	0x04, 0x0a
        /*008e*/ 	.short	(.L_63 - .L_62)
	.align		4
.L_62:
        /*0090*/ 	.word	index@(.nv.constant0._Z29matrix_multiply_shared_memoryPKfS0_Pfiii)
        /*0094*/ 	.short	0x0380
        /*0096*/ 	.short	0x0024


	//----- nvinfo : EIATTR_SW_WAR
	.align		4
.L_63:
        /*0098*/ 	.byte	0x04, 0x36
        /*009a*/ 	.short	(.L_65 - .L_64)
.L_64:
        /*009c*/ 	.word	0x00000008
.L_65:


//--------------------- .nv.info._Z26matrix_multiply_coalescingPKfS0_Pfiii --------------------------
	.section	.nv.info._Z26matrix_multiply_coalescingPKfS0_Pfiii,"",@"SHT_CUDA_INFO"
	.sectionflags	@""
	.align	4


	//----- nvinfo : EIATTR_CUDA_API_VERSION
	.align		4
        /*0000*/ 	.byte	0x04, 0x37
        /*0002*/ 	.short	(.L_67 - .L_66)
.L_66:
        /*0004*/ 	.word	0x00000082


	//----- nvinfo : EIATTR_KPARAM_INFO
	.align		4
.L_67:
        /*0008*/ 	.byte	0x04, 0x17
        /*000a*/ 	.short	(.L_69 - .L_68)
.L_68:
        /*000c*/ 	.word	0x00000000
        /*0010*/ 	.short	0x0005
        /*0012*/ 	.short	0x0020
        /*0014*/ 	.byte	0x00, 0xf0, 0x11, 0x00


	//----- nvinfo : EIATTR_KPARAM_INFO
	.align		4
.L_69:
        /*0018*/ 	.byte	0x04, 0x17
        /*001a*/ 	.short	(.L_71 - .L_70)
.L_70:
        /*001c*/ 	.word	0x00000000
        /*0020*/ 	.short	0x0004
        /*0022*/ 	.short	0x001c
        /*0024*/ 	.byte	0x00, 0xf0, 0x11, 0x00


	//----- nvinfo : EIATTR_KPARAM_INFO
	.align		4
.L_71:
        /*0028*/ 	.byte	0x04, 0x17
        /*002a*/ 	.short	(.L_73 - .L_72)
.L_72:
        /*002c*/ 	.word	0x00000000
        /*0030*/ 	.short	0x0003
        /*0032*/ 	.short	0x0018
        /*0034*/ 	.byte	0x00, 0xf0, 0x11, 0x00


	//----- nvinfo : EIATTR_KPARAM_INFO
	.align		4
.L_73:
        /*0038*/ 	.byte	0x04, 0x17
        /*003a*/ 	.short	(.L_75 - .L_74)
.L_74:
        /*003c*/ 	.word	0x00000000
        /*0040*/ 	.short	0x0002
        /*0042*/ 	.short	0x0010
        /*0044*/ 	.byte	0x00, 0xf5, 0x21, 0x00


	//----- nvinfo : EIATTR_KPARAM_INFO
	.align		4
.L_75:
        /*0048*/ 	.byte	0x04, 0x17
        /*004a*/ 	.short	(.L_77 - .L_76)
.L_76:
        /*004c*/ 	.word	0x00000000
        /*0050*/ 	.short	0x0001
        /*0052*/ 	.short	0x0008
        /*0054*/ 	.byte	0x00, 0xf5, 0x21, 0x00


	//----- nvinfo : EIATTR_KPARAM_INFO
	.align		4
.L_77:
        /*0058*/ 	.byte	0x04, 0x17
        /*005a*/ 	.short	(.L_79 - .L_78)
.L_78:
        /*005c*/ 	.word	0x00000000
        /*0060*/ 	.short	0x0000
        /*0062*/ 	.short	0x0000
        /*0064*/ 	.byte	0x00, 0xf5, 0x21, 0x00


	//----- nvinfo : EIATTR_SPARSE_MMA_MASK
	.align		4
.L_79:
        /*0068*/ 	.byte	0x03, 0x50
        /*006a*/ 	.short	0x0000


	//----- nvinfo : EIATTR_MAXREG_COUNT
	.align		4
        /*006c*/ 	.byte	0x03, 0x1b
        /*006e*/ 	.short	0x00ff


	//----- nvinfo : EIATTR_MERCURY_ISA_VERSION
	.align		4
        /*0070*/ 	.byte	0x03, 0x5f
        /*0072*/ 	.short	0x0101


	//----- nvinfo : EIATTR_VRC_CTA_INIT_COUNT
	.align		4
        /*0074*/ 	.byte	0x02, 0x4a
	.zero		1
	.zero		1


	//----- nvinfo : EIATTR_EXIT_INSTR_OFFSETS
	.align		4
        /*0078*/ 	.byte	0x04, 0x1c
        /*007a*/ 	.short	(.L_81 - .L_80)


	//   ....[0]....
.L_80:
        /*007c*/ 	.word	0x000000c0


	//   ....[1]....
        /*0080*/ 	.word	0x000008e0


	//----- nvinfo : EIATTR_CBANK_PARAM_SIZE
	.align		4
.L_81:
        /*0084*/ 	.byte	0x03, 0x19
        /*0086*/ 	.short	0x0024


	//----- nvinfo : EIATTR_PARAM_CBANK
	.align		4
        /*0088*/ 	.byte	0x04, 0x0a
        /*008a*/ 	.short	(.L_83 - .L_82)
	.align		4
.L_82:
        /*008c*/ 	.word	index@(.nv.constant0._Z26matrix_multiply_coalescingPKfS0_Pfiii)
        /*0090*/ 	.short	0x0380
        /*0092*/ 	.short	0x0024


	//----- nvinfo : EIATTR_SW_WAR
	.align		4
.L_83:
        /*0094*/ 	.byte	0x04, 0x36
        /*0096*/ 	.short	(.L_85 - .L_84)
.L_84:
        /*0098*/ 	.word	0x00000008
.L_85:


//--------------------- .nv.info._Z21matrix_multiply_naivePKfS0_Pfiii --------------------------
	.section	.nv.info._Z21matrix_multiply_naivePKfS0_Pfiii,"",@"SHT_CUDA_INFO"
	.sectionflags	@""
	.align	4


	//----- nvinfo : EIATTR_CUDA_API_VERSION
	.align		4
        /*0000*/ 	.byte	0x04, 0x37
        /*0002*/ 	.short	(.L_87 - .L_86)
.L_86:
        /*0004*/ 	.word	0x00000082


	//----- nvinfo : EIATTR_KPARAM_INFO
	.align		4
.L_87:
        /*0008*/ 	.byte	0x04, 0x17
        /*000a*/ 	.short	(.L_89 - .L_88)
.L_88:
        /*000c*/ 	.word	0x00000000
        /*0010*/ 	.short	0x0005
        /*0012*/ 	.short	0x0020
        /*0014*/ 	.byte	0x00, 0xf0, 0x11, 0x00


	//----- nvinfo : EIATTR_KPARAM_INFO
	.align		4
.L_89:
        /*0018*/ 	.byte	0x04, 0x17
        /*001a*/ 	.short	(.L_91 - .L_90)
.L_90:
        /*001c*/ 	.word	0x00000000
        /*0020*/ 	.short	0x0004
        /*0022*/ 	.short	0x001c
        /*0024*/ 	.byte	0x00, 0xf0, 0x11, 0x00


	//----- nvinfo : EIATTR_KPARAM_INFO
	.align		4
.L_91:
        /*0028*/ 	.byte	0x04, 0x17
        /*002a*/ 	.short	(.L_93 - .L_92)
.L_92:
        /*002c*/ 	.word	0x00000000
        /*0030*/ 	.short	0x0003
        /*0032*/ 	.short	0x0018
        /*0034*/ 	.byte	0x00, 0xf0, 0x11, 0x00


	//----- nvinfo : EIATTR_KPARAM_INFO
	.align		4
.L_93:
        /*0038*/ 	.byte	0x04, 0x17
        /*003a*/ 	.short	(.L_95 - .L_94)
.L_94:
        /*003c*/ 	.word	0x00000000
        /*0040*/ 	.short	0x0002
        /*0042*/ 	.short	0x0010
        /*0044*/ 	.byte	0x00, 0xf5, 0x21, 0x00


	//----- nvinfo : EIATTR_KPARAM_INFO
	.align		4
.L_95:
        /*0048*/ 	.byte	0x04, 0x17
        /*004a*/ 	.short	(.L_97 - .L_96)
.L_96:
        /*004c*/ 	.word	0x00000000
        /*0050*/ 	.short	0x0001
        /*0052*/ 	.short	0x0008
        /*0054*/ 	.byte	0x00, 0xf5, 0x21, 0x00


	//----- nvinfo : EIATTR_KPARAM_INFO
	.align		4
.L_97:
        /*0058*/ 	.byte	0x04, 0x17
        /*005a*/ 	.short	(.L_99 - .L_98)
.L_98:
        /*005c*/ 	.word	0x00000000
        /*0060*/ 	.short	0x0000
        /*0062*/ 	.short	0x0000
        /*0064*/ 	.byte	0x00, 0xf5, 0x21, 0x00


	//----- nvinfo : EIATTR_SPARSE_MMA_MASK
	.align		4
.L_99:
        /*0068*/ 	.byte	0x03, 0x50
        /*006a*/ 	.short	0x0000


	//----- nvinfo : EIATTR_MAXREG_COUNT
	.align		4
        /*006c*/ 	.byte	0x03, 0x1b
        /*006e*/ 	.short	0x00ff


	//----- nvinfo : EIATTR_MERCURY_ISA_VERSION
	.align		4
        /*0070*/ 	.byte	0x03, 0x5f
        /*0072*/ 	.short	0x0101


	//----- nvinfo : EIATTR_VRC_CTA_INIT_COUNT
	.align		4
        /*0074*/ 	.byte	0x02, 0x4a
	.zero		1
	.zero		1


	//----- nvinfo : EIATTR_EXIT_INSTR_OFFSETS
	.align		4
        /*0078*/ 	.byte	0x04, 0x1c
        /*007a*/ 	.short	(.L_101 - .L_100)


	//   ....[0]....
.L_100:
        /*007c*/ 	.word	0x000000c0


	//   ....[1]....
        /*0080*/ 	.word	0x00000840


	//----- nvinfo : EIATTR_CBANK_PARAM_SIZE
	.align		4
.L_101:
        /*0084*/ 	.byte	0x03, 0x19
        /*0086*/ 	.short	0x0024


	//----- nvinfo : EIATTR_PARAM_CBANK
	.align		4
        /*0088*/ 	.byte	0x04, 0x0a
        /*008a*/ 	.short	(.L_103 - .L_102)
	.align		4
.L_102:
        /*008c*/ 	.word	index@(.nv.constant0._Z21matrix_multiply_naivePKfS0_Pfiii)
        /*0090*/ 	.short	0x0380
        /*0092*/ 	.short	0x0024


	//----- nvinfo : EIATTR_SW_WAR
	.align		4
.L_103:
        /*0094*/ 	.byte	0x04, 0x36
        /*0096*/ 	.short	(.L_105 - .L_104)
.L_104:
        /*0098*/ 	.word	0x00000008
.L_105:


//--------------------- .nv.callgraph             --------------------------
	.section	.nv.callgraph,"",@"SHT_CUDA_CALLGRAPH"
	.align	4
	.sectionentsize	8
	.align		4
        /*0000*/ 	.word	0x00000000
	.align		4
        /*0004*/ 	.word	0xffffffff
	.align		4
        /*0008*/ 	.word	0x00000000
	.align		4
        /*000c*/ 	.word	0xfffffffe
	.align		4
        /*0010*/ 	.word	0x00000000
	.align		4
        /*0014*/ 	.word	0xfffffffd
	.align		4
        /*0018*/ 	.word	0x00000000
	.align		4
        /*001c*/ 	.word	0xfffffffc


//--------------------- .text._Z22matrix_multiply_tilingPKfS0_Pfiii --------------------------
	.section	.text._Z22matrix_multiply_tilingPKfS0_Pfiii,"ax",@progbits
	.align	128
        .global         _Z22matrix_multiply_tilingPKfS0_Pfiii
        .type           _Z22matrix_multiply_tilingPKfS0_Pfiii,@function
        .size           _Z22matrix_multiply_tilingPKfS0_Pfiii,(.L_x_67 - _Z22matrix_multiply_tilingPKfS0_Pfiii)
        .other          _Z22matrix_multiply_tilingPKfS0_Pfiii,@"STO_CUDA_ENTRY STV_DEFAULT"
_Z22matrix_multiply_tilingPKfS0_Pfiii:
.text._Z22matrix_multiply_tilingPKfS0_Pfiii:
[----:B------:R-:W-:Y:S01]  /*0000*/  LDC R1, c[0x0][0x37c] ;  /* 0x0000df00ff017b82 */ /* 0x000fe20000000800 */
[----:B------:R-:W0:Y:S01]  /*0010*/  LDCU UR5, c[0x0][0x3a0] ;  /* 0x00007400ff0577ac */ /* 0x000e220008000800 */
[----:B------:R-:W-:Y:S02]  /*0020*/  CS2R R58, SRZ ;  /* 0x00000000003a7805 */ /* 0x000fe4000001ff00 */
[----:B------:R-:W-:Y:S02]  /*0030*/  CS2R R60, SRZ ;  /* 0x00000000003c7805 */ /* 0x000fe4000001ff00 */
[----:B------:R-:W-:Y:S02]  /*0040*/  CS2R R56, SRZ ;  /* 0x0000000000387805 */ /* 0x000fe4000001ff00 */
[----:B------:R-:W-:Y:S02]  /*0050*/  CS2R R54, SRZ ;  /* 0x0000000000367805 */ /* 0x000fe4000001ff00 */
[----:B------:R-:W-:-:S02]  /*0060*/  CS2R R52, SRZ ;  /* 0x0000000000347805 */ /* 0x000fc4000001ff00 */
[----:B------:R-:W-:Y:S01]  /*0070*/  CS2R R2, SRZ ;  /* 0x0000000000027805 */ /* 0x000fe2000001ff00 */
[----:B------:R-:W-:Y:S01]  /*0080*/  IMAD.MOV.U32 R0, RZ, RZ, RZ ;  /* 0x000000ffff007224 */ /* 0x000fe200078e00ff */
[----:B------:R-:W-:Y:S02]  /*0090*/  CS2R R4, SRZ ;  /* 0x0000000000047805 */ /* 0x000fe4000001ff00 */
[----:B------:R-:W-:Y:S02]  /*00a0*/  CS2R R6, SRZ ;  /* 0x0000000000067805 */ /* 0x000fe4000001ff00 */
[----:B------:R-:W-:Y:S02]  /*00b0*/  CS2R R8, SRZ ;  /* 0x0000000000087805 */ /* 0x000fe4000001ff00 */
[----:B------:R-:W-:Y:S02]  /*00c0*/  CS2R R10, SRZ ;  /* 0x00000000000a7805 */ /* 0x000fe4000001ff00 */
[----:B------:R-:W-:-:S02]  /*00d0*/  CS2R R12, SRZ ;  /* 0x00000000000c7805 */ /* 0x000fc4000001ff00 */
[----:B------:R-:W-:Y:S02]  /*00e0*/  CS2R R14, SRZ ;  /* 0x00000000000e7805 */ /* 0x000fe4000001ff00 */
[----:B------:R-:W-:Y:S02]  /*00f0*/  CS2R R16, SRZ ;  /* 0x0000000000107805 */ /* 0x000fe4000001ff00 */
[----:B------:R-:W-:Y:S02]  /*0100*/  CS2R R18, SRZ ;  /* 0x0000000000127805 */ /* 0x000fe4000001ff00 */
[----:B------:R-:W-:Y:S02]  /*0110*/  CS2R R20, SRZ ;  /* 0x0000000000147805 */ /* 0x000fe4000001ff00 */
[----:B------:R-:W-:Y:S01]  /*0120*/  CS2R R22, SRZ ;  /* 0x0000000000167805 */ /* 0x000fe2000001ff00 */
[----:B0-----:R-:W-:Y:S01]  /*0130*/  UISETP.NE.AND UP0, UPT, UR5, URZ, UPT ;  /* 0x000000ff0500728c */ /* 0x001fe2000bf05270 */
[----:B------:R-:W-:-:S02]  /*0140*/  CS2R R32, SRZ ;  /* 0x0000000000207805 */ /* 0x000fc4000001ff00 */
[----:B------:R-:W-:Y:S02]  /*0150*/  CS2R R34, SRZ ;  /* 0x0000000000227805 */ /* 0x000fe4000001ff00 */
        /* <DEDUP_REMOVED lines=8> */
[----:B------:R-:W-:Y:S01]  /*01e0*/  CS2R R62, SRZ ;  /* 0x00000000003e7805 */ /* 0x000fe2000001ff00 */
[----:B------:R-:W-:Y:S01]  /*01f0*/  IMAD.MOV.U32 R65, RZ, RZ, RZ ;  /* 0x000000ffff417224 */ /* 0x000fe200078e00ff */
[----:B------:R-:W-:Y:S02]  /*0200*/  CS2R R76, SRZ ;  /* 0x00000000004c7805 */ /* 0x000fe4000001ff00 */
[----:B------:R-:W-:-:S02]  /*0210*/  CS2R R74, SRZ ;  /* 0x00000000004a7805 */ /* 0x000fc4000001ff00 */
[----:B------:R-:W-:Y:S02]  /*0220*/  CS2R R72, SRZ ;  /* 0x0000000000487805 */ /* 0x000fe4000001ff00 */
[----:B------:R-:W-:Y:S01]  /*0230*/  CS2R R70, SRZ ;  /* 0x0000000000467805 */ /* 0x000fe2000001ff00 */
[----:B------:R-:W0:Y:S01]  /*0240*/  LDCU.64 UR8, c[0x0][0x358] ;  /* 0x00006b00ff0877ac */ /* 0x000e220008000a00 */
[----:B------:R-:W-:Y:S05]  /*0250*/  BRA.U !UP0, `(.L_x_0) ;  /* 0x0000001508607547 */ /* 0x000fea000b800000 */
[----:B------:R-:W1:Y:S01]  /*0260*/  S2R R66, SR_TID.X ;  /* 0x0000000000427919 */ /* 0x000e620000002100 */
[----:B------:R-:W2:Y:S01]  /*0270*/  S2UR UR4, SR_CTAID.Y ;  /* 0x00000000000479c3 */ /* 0x000ea20000002600 */
[----:B------:R-:W-:Y:S01]  /*0280*/  IMAD.MOV.U32 R58, RZ, RZ, RZ ;  /* 0x000000ffff3a7224 */ /* 0x000fe200078e00ff */
[----:B--2---:R-:W-:-:S04]  /*0290*/  UIMAD UR4, UR4, UR5, URZ ;  /* 0x00000005040472a4 */ /* 0x004fc8000f8e02ff */
[----:B------:R-:W-:Y:S01]  /*02a0*/  USHF.L.U32 UR4, UR4, 0x6, URZ ;  /* 0x0000000604047899 */ /* 0x000fe200080006ff */
[----:B-1----:R-:W-:Y:S02]  /*02b0*/  SHF.R.U32.HI R69, RZ, 0x3, R66 ;  /* 0x00000003ff457819 */ /* 0x002fe40000011642 */
[----:B------:R-:W-:-:S03]  /*02c0*/  LOP3.LUT R78, R66, 0x7, RZ, 0xc0, !PT ;  /* 0x00000007424e7812 */ /* 0x000fc600078ec0ff */
[----:B------:R-:W-:Y:S01]  /*02d0*/  IMAD.U32 R67, RZ, RZ, UR4 ;  /* 0x00000004ff437e24 */ /* 0x000fe2000f8e00ff */
[----:B------:R-:W-:Y:S01]  /*02e0*/  UMOV UR4, URZ ;  /* 0x000000ff00047c82 */ /* 0x000fe20008000000 */
[----:B------:R-:W-:-:S07]  /*02f0*/  VIADD R68, R69, 0x8 ;  /* 0x0000000845447836 */ /* 0x000fce0000000000 */
.L_x_2:
[----:B------:R-:W1:Y:S01]  /*0300*/  LDC R64, c[0x0][0x3a0] ;  /* 0x0000e800ff407b82 */ /* 0x000e620000000800 */
[----:B------:R-:W2:Y:S01]  /*0310*/  LDCU UR5, c[0x0][0x398] ;  /* 0x00007300ff0577ac */ /* 0x000ea20008000800 */
[----:B------:R-:W-:Y:S02]  /*0320*/  IMAD.SHL.U32 R29, R66, 0x4, RZ ;  /* 0x00000004421d7824 */ /* 0x000fe400078e00ff */
[----:B------:R-:W3:Y:S01]  /*0330*/  S2R R66, SR_TID.X ;  /* 0x0000000000427919 */ /* 0x000ee20000002100 */
[----:B------:R-:W-:Y:S02]  /*0340*/  VIADD R87, R78, UR4 ;  /* 0x000000044e577c36 */ /* 0x000fe40008000000 */
[----:B------:R-:W-:-:S03]  /*0350*/  IMAD.MOV.U32 R79, RZ, RZ, RZ ;  /* 0x000000ffff4f7224 */ /* 0x000fc600078e00ff */
[CC--:B-1----:R-:W-:Y:S02]  /*0360*/  ISETP.GE.U32.AND P1, PT, R87.reuse, R64.reuse, PT ;  /* 0x000000405700720c */ /* 0x0c2fe40003f26070 */
[-C--:B------:R-:W-:Y:S02]  /*0370*/  ISETP.GE.U32.AND P5, PT, R87, R64.reuse, PT ;  /* 0x000000405700720c */ /* 0x080fe40003fa6070 */
[----:B--2---:R-:W-:Y:S02]  /*0380*/  ISETP.GE.U32.OR P1, PT, R68, UR5, P1 ;  /* 0x0000000544007c0c */ /* 0x004fe40008f26470 */
[----:B------:R-:W-:Y:S02]  /*0390*/  ISETP.LT.U32.AND P5, PT, R69, UR5, !P5 ;  /* 0x0000000545007c0c */ /* 0x000fe4000efa1070 */
[CC--:B------:R-:W-:Y:S02]  /*03a0*/  ISETP.GE.U32.AND P0, PT, R87.reuse, R64.reuse, PT ;  /* 0x000000405700720c */ /* 0x0c0fe40003f06070 */
[----:B------:R-:W-:-:S02]  /*03b0*/  ISETP.GE.U32.AND P2, PT, R87, R64, PT ;  /* 0x000000405700720c */ /* 0x000fc40003f46070 */
[C---:B---3--:R-:W-:Y:S02]  /*03c0*/  LEA.HI R24, R66.reuse, 0x10, RZ, 0x1d ;  /* 0x0000001042187811 */ /* 0x048fe400078fe8ff */
[----:B------:R-:W-:Y:S02]  /*03d0*/  LEA.HI R26, R66, 0x18, RZ, 0x1d ;  /* 0x00000018421a7811 */ /* 0x000fe400078fe8ff */
[----:B------:R-:W-:Y:S01]  /*03e0*/  ISETP.GE.U32.OR P4, PT, R24, UR5, P0 ;  /* 0x0000000518007c0c */ /* 0x000fe20008786470 */
[----:B------:R-:W1:Y:S01]  /*03f0*/  @!P1 S2R R27, SR_CTAID.Y ;  /* 0x00000000001b9919 */ /* 0x000e620000002600 */
[----:B------:R-:W-:Y:S01]  /*0400*/  ISETP.GE.U32.OR P0, PT, R26, UR5, P0 ;  /* 0x000000051a007c0c */ /* 0x000fe20008706470 */
[----:B------:R-:W2:Y:S01]  /*0410*/  @P5 LDC.64 R24, c[0x0][0x380] ;  /* 0x0000e000ff185b82 */ /* 0x000ea20000000a00 */
[----:B------:R-:W-:Y:S01]  /*0420*/  @P5 IMAD R26, R69, R64, R87 ;  /* 0x00000040451a5224 */ /* 0x000fe200078e0257 */
[----:B------:R-:W-:Y:S02]  /*0430*/  LEA.HI R28, R66, 0x20, RZ, 0x1d ;  /* 0x00000020421c7811 */ /* 0x000fe400078fe8ff */
[----:B------:R-:W-:-:S02]  /*0440*/  @!P1 SHF.R.U32.HI R69, RZ, 0x3, R66 ;  /* 0x00000003ff459819 */ /* 0x000fc40000011642 */
[----:B------:R-:W-:Y:S02]  /*0450*/  @P5 IADD3 R31, P6, PT, R26, R67, RZ ;  /* 0x000000431a1f5210 */ /* 0x000fe40007fde0ff */
[----:B------:R-:W-:Y:S01]  /*0460*/  ISETP.GE.U32.OR P3, PT, R28, UR5, P2 ;  /* 0x000000051c007c0c */ /* 0x000fe20009766470 */
[----:B------:R-:W-:Y:S01]  /*0470*/  @!P1 IMAD.SHL.U32 R28, R64, 0x8, RZ ;  /* 0x00000008401c9824 */ /* 0x000fe200078e00ff */
[----:B------:R-:W3:Y:S01]  /*0480*/  @!P4 S2R R83, SR_CTAID.Y ;  /* 0x000000000053c919 */ /* 0x000ee20000002600 */
[----:B------:R-:W-:Y:S01]  /*0490*/  @P5 IMAD.X R78, RZ, RZ, RZ, P6 ;  /* 0x000000ffff4e5224 */ /* 0x000fe200030e06ff */
[----:B------:R-:W-:Y:S01]  /*04a0*/  @!P1 LOP3.LUT R85, R66, 0x7, RZ, 0xc0, !PT ;  /* 0x0000000742559812 */ /* 0x000fe200078ec0ff */
[----:B------:R-:W4:Y:S01]  /*04b0*/  @!P0 S2R R81, SR_CTAID.Y ;  /* 0x0000000000518919 */ /* 0x000f220000002600 */
[----:B--2---:R-:W-:-:S04]  /*04c0*/  @P5 LEA R30, P6, R31, R24, 0x2 ;  /* 0x000000181f1e5211 */ /* 0x004fc800078c10ff */
[----:B------:R-:W-:Y:S01]  /*04d0*/  @P5 LEA.HI.X R31, R31, R25, R78, 0x2, P6 ;  /* 0x000000191f1f5211 */ /* 0x000fe200030f144e */
[-C--:B------:R-:W-:Y:S01]  /*04e0*/  @!P1 IMAD R78, R69, R64.reuse, R28 ;  /* 0x00000040454e9224 */ /* 0x080fe200078e021c */
[----:B------:R-:W2:Y:S01]  /*04f0*/  @!P4 LDC.64 R24, c[0x0][0x380] ;  /* 0x0000e000ff18cb82 */ /* 0x000ea20000000a00 */
[----:B-1----:R-:W-:Y:S02]  /*0500*/  @!P1 IMAD R27, R27, R64, RZ ;  /* 0x000000401b1b9224 */ /* 0x002fe400078e02ff */
[----:B0-----:R0:W5:Y:S02]  /*0510*/  @P5 LDG.E.CONSTANT R79, desc[UR8][R30.64] ;  /* 0x000000081e4f5981 */ /* 0x001164000c1e9900 */
[----:B------:R-:W-:-:S03]  /*0520*/  @!P1 IMAD.SHL.U32 R67, R27, 0x40, RZ ;  /* 0x000000401b439824 */ /* 0x000fc600078e00ff */
[----:B------:R-:W1:Y:S01]  /*0530*/  @!P1 LDC.64 R26, c[0x0][0x380] ;  /* 0x0000e000ff1a9b82 */ /* 0x000e620000000a00 */
[----:B------:R-:W-:Y:S01]  /*0540*/  @!P4 SHF.R.U32.HI R69, RZ, 0x3, R66 ;  /* 0x00000003ff45c819 */ /* 0x000fe20000011642 */
[----:B------:R-:W-:Y:S01]  /*0550*/  IMAD.SHL.U32 R28, R64, 0x10, RZ ;  /* 0x00000010401c7824 */ /* 0x000fe200078e00ff */
[----:B------:R-:W-:Y:S01]  /*0560*/  @!P1 IADD3 R80, PT, PT, R78, UR4, R85 ;  /* 0x000000044e509c10 */ /* 0x000fe2000fffe055 */
[-C--:B---3--:R-:W-:Y:S01]  /*0570*/  @!P4 IMAD R82, R83, R64.reuse, RZ ;  /* 0x000000405352c224 */ /* 0x088fe200078e02ff */
[----:B------:R-:W-:Y:S01]  /*0580*/  LOP3.LUT R78, R66, 0x7, RZ, 0xc0, !PT ;  /* 0x00000007424e7812 */ /* 0x000fe200078ec0ff */
[----:B------:R-:W-:Y:S01]  /*0590*/  @!P4 IMAD R83, R69, R64, R28 ;  /* 0x000000404553c224 */ /* 0x000fe200078e021c */
[----:B------:R-:W-:Y:S01]  /*05a0*/  @!P1 IADD3 R84, P5, PT, R67, R80, RZ ;  /* 0x0000005043549210 */ /* 0x000fe20007fbe0ff */
[----:B------:R-:W-:-:S03]  /*05b0*/  @!P4 IMAD.SHL.U32 R67, R82, 0x40, RZ ;  /* 0x000000405243c824 */ /* 0x000fc600078e00ff */
[----:B0-----:R-:W-:Y:S01]  /*05c0*/  @!P4 IADD3 R30, PT, PT, R83, UR4, R78 ;  /* 0x00000004531ecc10 */ /* 0x001fe2000fffe04e */
[----:B------:R-:W0:Y:S01]  /*05d0*/  @!P3 S2R R89, SR_CTAID.Y ;  /* 0x000000000059b919 */ /* 0x000e220000002600 */
[----:B------:R-:W-:Y:S02]  /*05e0*/  @!P0 SHF.R.U32.HI R69, RZ, 0x3, R66 ;  /* 0x00000003ff458819 */ /* 0x000fe40000011642 */
[----:B-1----:R-:W-:Y:S01]  /*05f0*/  @!P1 LEA R82, P6, R84, R26, 0x2 ;  /* 0x0000001a54529211 */ /* 0x002fe200078c10ff */
[----:B------:R-:W-:Y:S01]  /*0600*/  @!P1 IMAD.X R26, RZ, RZ, RZ, P5 ;  /* 0x000000ffff1a9224 */ /* 0x000fe200028e06ff */
[----:B------:R-:W-:-:S04]  /*0610*/  @!P4 IADD3 R30, P5, PT, R67, R30, RZ ;  /* 0x0000001e431ec210 */ /* 0x000fc80007fbe0ff */
[----:B------:R-:W-:Y:S02]  /*0620*/  @!P1 LEA.HI.X R83, R84, R27, R26, 0x2, P6 ;  /* 0x0000001b54539211 */ /* 0x000fe400030f141a */
[----:B--2---:R-:W-:Y:S01]  /*0630*/  @!P4 LEA R84, P6, R30, R24, 0x2 ;  /* 0x000000181e54c211 */ /* 0x004fe200078c10ff */
[----:B------:R-:W-:Y:S01]  /*0640*/  @!P4 IMAD.X R24, RZ, RZ, RZ, P5 ;  /* 0x000000ffff18c224 */ /* 0x000fe200028e06ff */
[----:B------:R-:W1:Y:S01]  /*0650*/  @!P0 LDC.64 R26, c[0x0][0x380] ;  /* 0x0000e000ff1a8b82 */ /* 0x000e620000000a00 */
[----:B------:R-:W-:Y:S01]  /*0660*/  LEA.HI R80, R66, 0x28, RZ, 0x1d ;  /* 0x0000002842507811 */ /* 0x000fe200078fe8ff */
[-C--:B----4-:R-:W-:Y:S02]  /*0670*/  @!P0 IMAD R31, R81, R64.reuse, RZ ;  /* 0x00000040511f8224 */ /* 0x090fe400078e02ff */
[----:B------:R-:W-:Y:S01]  /*0680*/  @!P4 LEA.HI.X R85, R30, R25, R24, 0x2, P6 ;  /* 0x000000191e55c211 */ /* 0x000fe200030f1418 */
[----:B------:R-:W-:Y:S01]  /*0690*/  @!P0 IMAD R25, R69, R64, R28 ;  /* 0x0000004045198224 */ /* 0x000fe200078e021c */
[----:B------:R-:W-:Y:S01]  /*06a0*/  ISETP.GE.U32.OR P2, PT, R80, UR5, P2 ;  /* 0x0000000550007c0c */ /* 0x000fe20009746470 */
[----:B------:R-:W-:-:S02]  /*06b0*/  @!P0 IMAD.SHL.U32 R67, R31, 0x40, RZ ;  /* 0x000000401f438824 */ /* 0x000fc400078e00ff */
[----:B------:R-:W-:Y:S02]  /*06c0*/  @!P0 IMAD R25, R64, 0x8, R25 ;  /* 0x0000000840198824 */ /* 0x000fe400078e0219 */
[----:B------:R-:W-:-:S03]  /*06d0*/  IMAD.MOV.U32 R31, RZ, RZ, RZ ;  /* 0x000000ffff1f7224 */ /* 0x000fc600078e00ff */
[----:B------:R-:W-:Y:S01]  /*06e0*/  @!P0 IADD3 R28, PT, PT, R25, UR4, R78 ;  /* 0x00000004191c8c10 */ /* 0x000fe2000fffe04e */
[----:B------:R-:W-:Y:S01]  /*06f0*/  IMAD.MOV.U32 R81, RZ, RZ, RZ ;  /* 0x000000ffff517224 */ /* 0x000fe200078e00ff */
[----:B------:R-:W2:Y:S01]  /*0700*/  @!P3 LDC.64 R24, c[0x0][0x380] ;  /* 0x0000e000ff18bb82 */ /* 0x000ea20000000a00 */
[----:B------:R3:W4:Y:S01]  /*0710*/  @!P4 LDG.E.CONSTANT R31, desc[UR8][R84.64] ;  /* 0x00000008541fc981 */ /* 0x000722000c1e9900 */
[----:B------:R-:W-:Y:S01]  /*0720*/  @!P0 IADD3 R28, P4, PT, R67, R28, RZ ;  /* 0x0000001c431c8210 */ /* 0x000fe20007f9e0ff */
[----:B------:R-:W2:Y:S01]  /*0730*/  @!P2 S2R R91, SR_CTAID.Y ;  /* 0x00000000005ba919 */ /* 0x000ea20000002600 */
[----:B------:R-:W-:Y:S01]  /*0740*/  @!P3 SHF.R.U32.HI R69, RZ, 0x3, R66 ;  /* 0x00000003ff45b819 */ /* 0x000fe20000011642 */
[----:B------:R-:W-:Y:S01]  /*0750*/  IMAD.SHL.U32 R86, R64, 0x20, RZ ;  /* 0x0000002040567824 */ /* 0x000fe200078e00ff */
[----:B------:R1:W4:Y:S01]  /*0760*/  @!P1 LDG.E.CONSTANT R81, desc[UR8][R82.64] ;  /* 0x0000000852519981 */ /* 0x000322000c1e9900 */
[----:B------:R-:W-:Y:S02]  /*0770*/  @!P0 IMAD.X R30, RZ, RZ, RZ, P4 ;  /* 0x000000ffff1e8224 */ /* 0x000fe400020e06ff */
[----:B0-----:R-:W-:-:S02]  /*0780*/  @!P3 IMAD R89, R89, R64, RZ ;  /* 0x000000405959b224 */ /* 0x001fc400078e02ff */
[----:B---3--:R-:W-:Y:S01]  /*0790*/  @!P3 IMAD R85, R69, R64, R86 ;  /* 0x000000404555b224 */ /* 0x008fe200078e0256 */
[C---:B-1----:R-:W-:Y:S01]  /*07a0*/  @!P0 LEA R82, P4, R28.reuse, R26, 0x2 ;  /* 0x0000001a1c528211 */ /* 0x042fe200078810ff */
[----:B------:R-:W-:Y:S01]  /*07b0*/  @!P3 IMAD.SHL.U32 R67, R89, 0x40, RZ ;  /* 0x000000405943b824 */ /* 0x000fe200078e00ff */
[----:B------:R-:W-:Y:S02]  /*07c0*/  ISETP.GE.U32.AND P1, PT, R87, R64, PT ;  /* 0x000000405700720c */ /* 0x000fe40003f26070 */
[----:B------:R-:W-:Y:S02]  /*07d0*/  @!P0 LEA.HI.X R83, R28, R27, R30, 0x2, P4 ;  /* 0x0000001b1c538211 */ /* 0x000fe400020f141e */
[----:B------:R-:W-:Y:S02]  /*07e0*/  LEA.HI R27, R66, 0x30, RZ, 0x1d ;  /* 0x00000030421b7811 */ /* 0x000fe400078fe8ff */
[----:B------:R-:W-:Y:S01]  /*07f0*/  @!P3 IADD3 R26, PT, PT, R85, UR4, R78 ;  /* 0x00000004551abc10 */ /* 0x000fe2000fffe04e */
[----:B------:R-:W-:Y:S01]  /*0800*/  IMAD.MOV.U32 R28, RZ, RZ, RZ ;  /* 0x000000ffff1c7224 */ /* 0x000fe200078e00ff */
[----:B------:R-:W-:-:S02]  /*0810*/  ISETP.GE.U32.OR P4, PT, R27, UR5, P1 ;  /* 0x000000051b007c0c */ /* 0x000fc40008f86470 */
[----:B------:R-:W-:Y:S02]  /*0820*/  @!P3 IADD3 R30, P5, PT, R67, R26, RZ ;  /* 0x0000001a431eb210 */ /* 0x000fe40007fbe0ff */
[----:B------:R-:W0:Y:S01]  /*0830*/  @!P2 LDC.64 R26, c[0x0][0x380] ;  /* 0x0000e000ff1aab82 */ /* 0x000e220000000a00 */
[----:B------:R0:W3:Y:S01]  /*0840*/  @!P0 LDG.E.CONSTANT R28, desc[UR8][R82.64] ;  /* 0x00000008521c8981 */ /* 0x0000e2000c1e9900 */
[----:B------:R-:W-:Y:S01]  /*0850*/  @!P2 SHF.R.U32.HI R69, RZ, 0x3, R66 ;  /* 0x00000003ff45a819 */ /* 0x000fe20000011642 */
[----:B------:R-:W-:Y:S01]  /*0860*/  @!P3 IMAD.X R80, RZ, RZ, RZ, P5 ;  /* 0x000000ffff50b224 */ /* 0x000fe200028e06ff */
[----:B--2---:R-:W-:-:S04]  /*0870*/  @!P3 LEA R84, P0, R30, R24, 0x2 ;  /* 0x000000181e54b211 */ /* 0x004fc800078010ff */
[----:B------:R-:W-:Y:S01]  /*0880*/  @!P3 LEA.HI.X R85, R30, R25, R80, 0x2, P0 ;  /* 0x000000191e55b211 */ /* 0x000fe200000f1450 */
[-C--:B------:R-:W-:Y:S01]  /*0890*/  @!P2 IMAD R25, R69, R64.reuse, R86 ;  /* 0x000000404519a224 */ /* 0x080fe200078e0256 */
[----:B------:R-:W1:Y:S01]  /*08a0*/  @!P4 S2R R87, SR_CTAID.Y ;  /* 0x000000000057c919 */ /* 0x000e620000002600 */
[----:B------:R-:W-:Y:S02]  /*08b0*/  @!P2 IMAD R91, R91, R64, RZ ;  /* 0x000000405b5ba224 */ /* 0x000fe400078e02ff */
[----:B------:R-:W-:Y:S02]  /*08c0*/  @!P2 IMAD R25, R64, 0x8, R25 ;  /* 0x000000084019a824 */ /* 0x000fe400078e0219 */
[----:B------:R-:W-:-:S03]  /*08d0*/  @!P2 IMAD.SHL.U32 R67, R91, 0x40, RZ ;  /* 0x000000405b43a824 */ /* 0x000fc600078e00ff */
[----:B------:R-:W-:Y:S02]  /*08e0*/  @!P2 IADD3 R24, PT, PT, R25, UR4, R78 ;  /* 0x000000041918ac10 */ /* 0x000fe4000fffe04e */
[----:B------:R-:W-:Y:S02]  /*08f0*/  LEA.HI R25, R66, 0x38, RZ, 0x1d ;  /* 0x0000003842197811 */ /* 0x000fe400078fe8ff */
[----:B------:R-:W-:Y:S02]  /*0900*/  @!P2 IADD3 R24, P0, PT, R67, R24, RZ ;  /* 0x000000184318a210 */ /* 0x000fe40007f1e0ff */
[----:B------:R-:W-:Y:S02]  /*0910*/  ISETP.GE.U32.OR P1, PT, R25, UR5, P1 ;  /* 0x0000000519007c0c */ /* 0x000fe40008f26470 */
[----:B0-----:R-:W-:Y:S01]  /*0920*/  @!P2 LEA R82, P5, R24, R26, 0x2 ;  /* 0x0000001a1852a211 */ /* 0x001fe200078a10ff */
[----:B------:R-:W-:Y:S01]  /*0930*/  @!P2 IMAD.X R25, RZ, RZ, RZ, P0 ;  /* 0x000000ffff19a224 */ /* 0x000fe200000e06ff */
[----:B------:R-:W-:-:S04]  /*0940*/  @!P4 SHF.R.U32.HI R69, RZ, 0x3, R66 ;  /* 0x00000003ff45c819 */ /* 0x000fc80000011642 */
[----:B------:R-:W-:Y:S02]  /*0950*/  @!P2 LEA.HI.X R83, R24, R27, R25, 0x2, P5 ;  /* 0x0000001b1853a211 */ /* 0x000fe400028f1419 */
[----:B------:R-:W0:Y:S01]  /*0960*/  @!P4 LDC.64 R24, c[0x0][0x380] ;  /* 0x0000e000ff18cb82 */ /* 0x000e220000000a00 */
[----:B------:R-:W2:Y:S01]  /*0970*/  S2R R88, SR_CTAID.X ;  /* 0x0000000000587919 */ /* 0x000ea20000002500 */
[-C--:B------:R-:W-:Y:S01]  /*0980*/  @!P4 IMAD R89, R69, R64.reuse, R86 ;  /* 0x000000404559c224 */ /* 0x080fe200078e0256 */
[----:B------:R-:W2:Y:S01]  /*0990*/  @!P1 S2R R27, SR_CTAID.Y ;  /* 0x00000000001b9919 */ /* 0x000ea20000002600 */
[----:B-1----:R-:W-:Y:S02]  /*09a0*/  @!P4 IMAD R26, R87, R64, RZ ;  /* 0x00000040571ac224 */ /* 0x002fe400078e02ff */
[----:B------:R-:W-:Y:S02]  /*09b0*/  @!P4 IMAD R87, R64, 0x10, R89 ;  /* 0x000000104057c824 */ /* 0x000fe400078e0259 */
[----:B------:R-:W-:-:S02]  /*09c0*/  IMAD.MOV.U32 R30, RZ, RZ, RZ ;  /* 0x000000ffff1e7224 */ /* 0x000fc400078e00ff */
[----:B------:R-:W-:Y:S01]  /*09d0*/  @!P4 IMAD.SHL.U32 R67, R26, 0x40, RZ ;  /* 0x000000401a43c824 */ /* 0x000fe200078e00ff */
[----:B------:R-:W-:Y:S01]  /*09e0*/  @!P4 IADD3 R26, PT, PT, R87, UR4, R78 ;  /* 0x00000004571acc10 */ /* 0x000fe2000fffe04e */
[----:B------:R-:W-:Y:S02]  /*09f0*/  IMAD.MOV.U32 R80, RZ, RZ, RZ ;  /* 0x000000ffff507224 */ /* 0x000fe400078e00ff */
[----:B------:R1:W3:Y:S04]  /*0a00*/  @!P3 LDG.E.CONSTANT R30, desc[UR8][R84.64] ;  /* 0x00000008541eb981 */ /* 0x0002e8000c1e9900 */
[----:B------:R2:W3:Y:S01]  /*0a10*/  @!P2 LDG.E.CONSTANT R80, desc[UR8][R82.64] ;  /* 0x000000085250a981 */ /* 0x0004e2000c1e9900 */
[----:B-1----:R-:W-:Y:S02]  /*0a20*/  @!P4 IADD3 R85, P0, PT, R67, R26, RZ ;  /* 0x0000001a4355c210 */ /* 0x002fe40007f1e0ff */
[----:B------:R-:W1:Y:S02]  /*0a30*/  LDC R26, c[0x0][0x39c] ;  /* 0x0000e700ff1a7b82 */ /* 0x000e640000000800 */
[----:B0-----:R-:W-:Y:S01]  /*0a40*/  @!P4 LEA R84, P2, R85, R24, 0x2 ;  /* 0x000000185554c211 */ /* 0x001fe200078410ff */
[----:B------:R-:W-:Y:S01]  /*0a50*/  @!P4 IMAD.X R24, RZ, RZ, RZ, P0 ;  /* 0x000000ffff18c224 */ /* 0x000fe200000e06ff */
[----:B------:R-:W-:-:S04]  /*0a60*/  @!P1 SHF.R.U32.HI R69, RZ, 0x3, R66 ;  /* 0x00000003ff459819 */ /* 0x000fc80000011642 */
[----:B------:R-:W-:Y:S02]  /*0a70*/  @!P4 LEA.HI.X R85, R85, R25, R24, 0x2, P2 ;  /* 0x000000195555c211 */ /* 0x000fe400010f1418 */
[----:B------:R-:W0:Y:S01]  /*0a80*/  @!P1 LDC.64 R24, c[0x0][0x380] ;  /* 0x0000e000ff189b82 */ /* 0x000e220000000a00 */
[-C--:B------:R-:W-:Y:S02]  /*0a90*/  @!P1 IMAD R87, R69, R64.reuse, R86 ;  /* 0x0000004045579224 */ /* 0x080fe400078e0256 */
[----:B--2---:R-:W-:Y:S02]  /*0aa0*/  @!P1 IMAD R27, R27, R64, RZ ;  /* 0x000000401b1b9224 */ /* 0x004fe400078e02ff */
[----:B------:R-:W-:Y:S02]  /*0ab0*/  IMAD.SHL.U32 R83, R88, 0x40, RZ ;  /* 0x0000004058537824 */ /* 0x000fe400078e00ff */
[----:B------:R-:W-:Y:S02]  /*0ac0*/  @!P1 IMAD R87, R64, 0x10, R87 ;  /* 0x0000001040579824 */ /* 0x000fe400078e0257 */
[----:B------:R-:W-:Y:S01]  /*0ad0*/  @!P1 IMAD.SHL.U32 R67, R27, 0x40, RZ ;  /* 0x000000401b439824 */ /* 0x000fe200078e00ff */
[----:B------:R-:W-:Y:S01]  /*0ae0*/  LOP3.LUT R27, R83, 0x3f, R66, 0xf8, !PT ;  /* 0x0000003f531b7812 */ /* 0x000fe200078ef842 */
[----:B------:R-:W-:-:S02]  /*0af0*/  IMAD.MOV.U32 R82, RZ, RZ, RZ ;  /* 0x000000ffff527224 */ /* 0x000fc400078e00ff */
[----:B------:R-:W-:Y:S01]  /*0b00*/  @!P1 IMAD R87, R64, 0x8, R87 ;  /* 0x0000000840579824 */ /* 0x000fe200078e0257 */
[----:B-1----:R-:W-:Y:S02]  /*0b10*/  ISETP.GE.U32.AND P0, PT, R27, R26, PT ;  /* 0x0000001a1b00720c */ /* 0x002fe40003f06070 */
[----:B------:R-:W-:Y:S01]  /*0b20*/  LEA.HI R27, R66, UR4, RZ, 0x1a ;  /* 0x00000004421b7c11 */ /* 0x000fe2000f8fd0ff */
[----:B------:R1:W2:Y:S03]  /*0b30*/  @!P4 LDG.E.CONSTANT R82, desc[UR8][R84.64] ;  /* 0x000000085452c981 */ /* 0x0002a6000c1e9900 */
[----:B------:R-:W-:Y:S02]  /*0b40*/  ISETP.GE.U32.OR P2, PT, R27, R64, P0 ;  /* 0x000000401b00720c */ /* 0x000fe40000746470 */
[----:B-1----:R-:W-:-:S04]  /*0b50*/  @!P1 IADD3 R84, PT, PT, R87, UR4, R78 ;  /* 0x0000000457549c10 */ /* 0x002fc8000fffe04e */
[----:B------:R-:W-:-:S04]  /*0b60*/  @!P1 IADD3 R84, P3, PT, R67, R84, RZ ;  /* 0x0000005443549210 */ /* 0x000fc80007f7e0ff */
[----:B0-----:R-:W-:Y:S01]  /*0b70*/  @!P1 LEA R90, P4, R84, R24, 0x2 ;  /* 0x00000018545a9211 */ /* 0x001fe200078810ff */
[----:B------:R-:W-:-:S05]  /*0b80*/  @!P1 IMAD.X R24, RZ, RZ, RZ, P3 ;  /* 0x000000ffff189224 */ /* 0x000fca00018e06ff */
[----:B------:R-:W-:Y:S02]  /*0b90*/  @!P1 LEA.HI.X R91, R84, R25, R24, 0x2, P4 ;  /* 0x00000019545b9211 */ /* 0x000fe400020f1418 */
[----:B------:R-:W0:Y:S01]  /*0ba0*/  @!P2 LDC.64 R24, c[0x0][0x388] ;  /* 0x0000e200ff18ab82 */ /* 0x000e220000000a00 */
[----:B------:R-:W-:Y:S01]  /*0bb0*/  LOP3.LUT R87, R66, 0x3f, RZ, 0xc0, !PT ;  /* 0x0000003f42577812 */ /* 0x000fe200078ec0ff */
[----:B------:R-:W-:Y:S02]  /*0bc0*/  IMAD.MOV.U32 R84, RZ, RZ, RZ ;  /* 0x000000ffff547224 */ /* 0x000fe400078e00ff */
[C---:B------:R-:W-:Y:S02]  /*0bd0*/  VIADD R85, R27.reuse, 0x1 ;  /* 0x000000011b557836 */ /* 0x040fe40000000000 */
[----:B------:R-:W-:Y:S02]  /*0be0*/  @!P2 IMAD R86, R27, R26, R87 ;  /* 0x0000001a1b56a224 */ /* 0x000fe400078e0257 */
[----:B------:R1:W2:Y:S01]  /*0bf0*/  @!P1 LDG.E.CONSTANT R84, desc[UR8][R90.64] ;  /* 0x000000085a549981 */ /* 0x0002a2000c1e9900 */
[----:B------:R-:W-:-:S02]  /*0c00*/  ISETP.GE.U32.OR P1, PT, R85, R64, P0 ;  /* 0x000000405500720c */ /* 0x000fc40000726470 */
[----:B------:R-:W-:-:S04]  /*0c10*/  @!P2 IADD3 R86, P3, PT, R83, R86, RZ ;  /* 0x000000565356a210 */ /* 0x000fc80007f7e0ff */
[----:B0-----:R-:W-:Y:S01]  /*0c20*/  @!P2 LEA R88, P4, R86, R24, 0x2 ;  /* 0x000000185658a211 */ /* 0x001fe200078810ff */
[----:B------:R-:W-:-:S05]  /*0c30*/  @!P2 IMAD.X R24, RZ, RZ, RZ, P3 ;  /* 0x000000ffff18a224 */ /* 0x000fca00018e06ff */
[----:B------:R-:W-:Y:S02]  /*0c40*/  @!P2 LEA.HI.X R89, R86, R25, R24, 0x2, P4 ;  /* 0x000000195659a211 */ /* 0x000fe400020f1418 */
[----:B------:R-:W0:Y:S01]  /*0c50*/  @!P1 LDC.64 R24, c[0x0][0x388] ;  /* 0x0000e200ff189b82 */ /* 0x000e220000000a00 */
[----:B------:R-:W-:Y:S02]  /*0c60*/  IMAD.MOV.U32 R85, RZ, RZ, RZ ;  /* 0x000000ffff557224 */ /* 0x000fe400078e00ff */
[C---:B------:R-:W-:Y:S02]  /*0c70*/  @!P1 IMAD R86, R27.reuse, R26, R26 ;  /* 0x0000001a1b569224 */ /* 0x040fe400078e021a */
[----:B-1----:R-:W-:Y:S02]  /*0c80*/  VIADD R91, R27, 0x2 ;  /* 0x000000021b5b7836 */ /* 0x002fe40000000000 */
[----:B------:R-:W-:Y:S01]  /*0c90*/  @!P1 IMAD.IADD R86, R87, 0x1, R86 ;  /* 0x0000000157569824 */ /* 0x000fe200078e0256 */
[----:B------:R1:W2:Y:S02]  /*0ca0*/  @!P2 LDG.E.CONSTANT R85, desc[UR8][R88.64] ;  /* 0x000000085855a981 */ /* 0x0002a4000c1e9900 */
[----:B------:R-:W-:-:S02]  /*0cb0*/  ISETP.GE.U32.OR P2, PT, R91, R64, P0 ;  /* 0x000000405b00720c */ /* 0x000fc40000746470 */
[----:B------:R-:W-:-:S04]  /*0cc0*/  @!P1 IADD3 R86, P3, PT, R83, R86, RZ ;  /* 0x0000005653569210 */ /* 0x000fc80007f7e0ff */
[----:B0-----:R-:W-:Y:S01]  /*0cd0*/  @!P1 LEA R92, P4, R86, R24, 0x2 ;  /* 0x00000018565c9211 */ /* 0x001fe200078810ff */
[----:B------:R-:W-:-:S05]  /*0ce0*/  @!P1 IMAD.X R24, RZ, RZ, RZ, P3 ;  /* 0x000000ffff189224 */ /* 0x000fca00018e06ff */
[----:B------:R-:W-:Y:S02]  /*0cf0*/  @!P1 LEA.HI.X R93, R86, R25, R24, 0x2, P4 ;  /* 0x00000019565d9211 */ /* 0x000fe400020f1418 */
[----:B------:R-:W0:Y:S01]  /*0d00*/  @!P2 LDC.64 R24, c[0x0][0x388] ;  /* 0x0000e200ff18ab82 */ /* 0x000e220000000a00 */
[----:B------:R-:W-:Y:S02]  /*0d10*/  IMAD.MOV.U32 R86, RZ, RZ, RZ ;  /* 0x000000ffff567224 */ /* 0x000fe400078e00ff */
[----:B-1----:R-:W-:Y:S02]  /*0d20*/  @!P2 IMAD R88, R91, R26, R87 ;  /* 0x0000001a5b58a224 */ /* 0x002fe400078e0257 */
[----:B------:R-:W-:Y:S02]  /*0d30*/  VIADD R89, R27, 0x3 ;  /* 0x000000031b597836 */ /* 0x000fe40000000000 */
[----:B------:R1:W2:Y:S01]  /*0d40*/  @!P1 LDG.E.CONSTANT R86, desc[UR8][R92.64] ;  /* 0x000000085c569981 */ /* 0x0002a2000c1e9900 */
[----:B------:R-:W-:-:S04]  /*0d50*/  @!P2 IADD3 R88, P1, PT, R83, R88, RZ ;  /* 0x000000585358a210 */ /* 0x000fc80007f3e0ff */
[----:B0-----:R-:W-:Y:S01]  /*0d60*/  @!P2 LEA R90, P3, R88, R24, 0x2 ;  /* 0x00000018585aa211 */ /* 0x001fe200078610ff */
[----:B------:R-:W-:Y:S01]  /*0d70*/  @!P2 IMAD.X R24, RZ, RZ, RZ, P1 ;  /* 0x000000ffff18a224 */ /* 0x000fe200008e06ff */
[----:B------:R-:W-:-:S04]  /*0d80*/  ISETP.GE.U32.OR P1, PT, R89, R64, P0 ;  /* 0x000000405900720c */ /* 0x000fc80000726470 */
[----:B------:R-:W-:-:S09]  /*0d90*/  @!P2 LEA.HI.X R91, R88, R25, R24, 0x2, P3 ;  /* 0x00000019585ba211 */ /* 0x000fd200018f1418 */
[----:B------:R-:W0:Y:S01]  /*0da0*/  @!P1 LDC.64 R24, c[0x0][0x388] ;  /* 0x0000e200ff189b82 */ /* 0x000e220000000a00 */
[----:B------:R-:W-:Y:S02]  /*0db0*/  IMAD.MOV.U32 R88, RZ, RZ, RZ ;  /* 0x000000ffff587224 */ /* 0x000fe400078e00ff */
[----:B-1----:R-:W-:-:S04]  /*0dc0*/  @!P1 IMAD R92, R89, R26, R87 ;  /* 0x0000001a595c9224 */ /* 0x002fc800078e0257 */
[----:B------:R1:W2:Y:S01]  /*0dd0*/  @!P2 LDG.E.CONSTANT R88, desc[UR8][R90.64] ;  /* 0x000000085a58a981 */ /* 0x0002a2000c1e9900 */
[----:B------:R-:W-:Y:S01]  /*0de0*/  @!P1 IADD3 R89, P2, PT, R83, R92, RZ ;  /* 0x0000005c53599210 */ /* 0x000fe20007f5e0ff */
[----:B-1----:R-:W-:-:S03]  /*0df0*/  VIADD R91, R27, 0x4 ;  /* 0x000000041b5b7836 */ /* 0x002fc60000000000 */
[----:B0-----:R-:W-:Y:S01]  /*0e00*/  @!P1 LEA R92, P3, R89, R24, 0x2 ;  /* 0x00000018595c9211 */ /* 0x001fe200078610ff */
[----:B------:R-:W-:Y:S01]  /*0e10*/  @!P1 IMAD.X R24, RZ, RZ, RZ, P2 ;  /* 0x000000ffff189224 */ /* 0x000fe200010e06ff */
[----:B------:R-:W-:-:S04]  /*0e20*/  ISETP.GE.U32.OR P2, PT, R91, R64, P0 ;  /* 0x000000405b00720c */ /* 0x000fc80000746470 */
[----:B------:R-:W-:-:S09]  /*0e30*/  @!P1 LEA.HI.X R93, R89, R25, R24, 0x2, P3 ;  /* 0x00000019595d9211 */ /* 0x000fd200018f1418 */
[----:B------:R-:W0:Y:S01]  /*0e40*/  @!P2 LDC.64 R24, c[0x0][0x388] ;  /* 0x0000e200ff18ab82 */ /* 0x000e220000000a00 */
[----:B------:R-:W-:Y:S02]  /*0e50*/  IMAD.MOV.U32 R89, RZ, RZ, RZ ;  /* 0x000000ffff597224 */ /* 0x000fe400078e00ff */
[----:B------:R-:W-:-:S04]  /*0e60*/  @!P2 IMAD R90, R91, R26, R87 ;  /* 0x0000001a5b5aa224 */ /* 0x000fc800078e0257 */
[----:B------:R1:W2:Y:S01]  /*0e70*/  @!P1 LDG.E.CONSTANT R89, desc[UR8][R92.64] ;  /* 0x000000085c599981 */ /* 0x0002a2000c1e9900 */
[----:B------:R-:W5:Y:S01]  /*0e80*/  S2UR UR6, SR_CgaCtaId ;  /* 0x00000000000679c3 */ /* 0x000f620000008800 */
[----:B------:R-:W-:Y:S01]  /*0e90*/  @!P2 IADD3 R91, P1, PT, R83, R90, RZ ;  /* 0x0000005a535ba210 */ /* 0x000fe20007f3e0ff */
[----:B-1----:R-:W-:-:S03]  /*0ea0*/  VIADD R93, R27, 0x5 ;  /* 0x000000051b5d7836 */ /* 0x002fc60000000000 */
[----:B0-----:R-:W-:Y:S01]  /*0eb0*/  @!P2 LEA R90, P3, R91, R24, 0x2 ;  /* 0x000000185b5aa211 */ /* 0x001fe200078610ff */
[----:B------:R-:W-:Y:S01]  /*0ec0*/  @!P2 IMAD.X R24, RZ, RZ, RZ, P1 ;  /* 0x000000ffff18a224 */ /* 0x000fe200008e06ff */
[----:B------:R-:W-:Y:S01]  /*0ed0*/  ISETP.GE.U32.OR P1, PT, R93, R64, P0 ;  /* 0x000000405d00720c */ /* 0x000fe20000726470 */
[----:B------:R-:W-:-:S03]  /*0ee0*/  UMOV UR5, 0x400 ;  /* 0x0000040000057882 */ /* 0x000fc60000000000 */
[----:B------:R-:W-:Y:S01]  /*0ef0*/  @!P2 LEA.HI.X R91, R91, R25, R24, 0x2, P3 ;  /* 0x000000195b5ba211 */ /* 0x000fe200018f1418 */
[----:B-----5:R-:W-:-:S08]  /*0f00*/  ULEA UR7, UR6, UR5, 0x18 ;  /* 0x0000000506077291 */ /* 0x020fd0000f8ec0ff */
[----:B------:R-:W0:Y:S01]  /*0f10*/  @!P1 LDC.64 R24, c[0x0][0x388] ;  /* 0x0000e200ff189b82 */ /* 0x000e220000000a00 */
[----:B------:R-:W-:Y:S01]  /*0f20*/  LOP3.LUT R29, R29, 0xffc, RZ, 0xc0, !PT ;  /* 0x00000ffc1d1d7812 */ /* 0x000fe200078ec0ff */
[----:B------:R-:W-:-:S04]  /*0f30*/  @!P1 IMAD R92, R93, R26, R87 ;  /* 0x0000001a5d5c9224 */ /* 0x000fc800078e0257 */
[----:B------:R1:W-:Y:S02]  /*0f40*/  STS [R29+UR7], R79 ;  /* 0x0000004f1d007988 */ /* 0x0003e40008000807 */
[----:B-1----:R-:W-:-:S06]  /*0f50*/  IMAD.MOV.U32 R79, RZ, RZ, RZ ;  /* 0x000000ffff4f7224 */ /* 0x002fcc00078e00ff */
[----:B------:R1:W5:Y:S01]  /*0f60*/  @!P2 LDG.E.CONSTANT R79, desc[UR8][R90.64] ;  /* 0x000000085a4fa981 */ /* 0x000362000c1e9900 */
[----:B------:R-:W-:-:S04]  /*0f70*/  @!P1 IADD3 R93, P2, PT, R83, R92, RZ ;  /* 0x0000005c535d9210 */ /* 0x000fc80007f5e0ff */
[----:B0-----:R-:W-:Y:S01]  /*0f80*/  @!P1 LEA R92, P3, R93, R24, 0x2 ;  /* 0x000000185d5c9211 */ /* 0x001fe200078610ff */
[----:B------:R-:W-:Y:S02]  /*0f90*/  @!P1 IMAD.X R24, RZ, RZ, RZ, P2 ;  /* 0x000000ffff189224 */ /* 0x000fe400010e06ff */
[----:B-1----:R-:W-:-:S05]  /*0fa0*/  VIADD R91, R27, 0x6 ;  /* 0x000000061b5b7836 */ /* 0x002fca0000000000 */
[----:B------:R-:W-:Y:S01]  /*0fb0*/  ISETP.GE.U32.OR P2, PT, R91, R64, P0 ;  /* 0x000000405b00720c */ /* 0x000fe20000746470 */
[----:B------:R-:W-:Y:S01]  /*0fc0*/  VIADD R27, R27, 0x7 ;  /* 0x000000071b1b7836 */ /* 0x000fe20000000000 */
[----:B------:R-:W-:-:S04]  /*0fd0*/  @!P1 LEA.HI.X R93, R93, R25, R24, 0x2, P3 ;  /* 0x000000195d5d9211 */ /* 0x000fc800018f1418 */
[----:B------:R-:W-:-:S07]  /*0fe0*/  ISETP.GE.U32.OR P0, PT, R27, R64, P0 ;  /* 0x000000401b00720c */ /* 0x000fce0000706470 */
[----:B------:R-:W0:Y:S01]  /*0ff0*/  @!P2 LDC.64 R24, c[0x0][0x388] ;  /* 0x0000e200ff18ab82 */ /* 0x000e220000000a00 */
[-CC-:B------:R-:W-:Y:S01]  /*1000*/  @!P2 IMAD R90, R91, R26.reuse, R87.reuse ;  /* 0x0000001a5b5aa224 */ /* 0x180fe200078e0257 */
[----:B----4-:R1:W-:Y:S04]  /*1010*/  STS [R29+UR7+0x100], R81 ;  /* 0x000100511d007988 */ /* 0x0103e80008000807 */
[----:B------:R-:W-:Y:S02]  /*1020*/  @!P0 IMAD R87, R27, R26, R87 ;  /* 0x0000001a1b578224 */ /* 0x000fe400078e0257 */
[----:B------:R-:W4:Y:S01]  /*1030*/  @!P0 LDC.64 R26, c[0x0][0x388] ;  /* 0x0000e200ff1a8b82 */ /* 0x000f220000000a00 */
[----:B-1----:R-:W-:Y:S01]  /*1040*/  IMAD.MOV.U32 R81, RZ, RZ, RZ ;  /* 0x000000ffff517224 */ /* 0x002fe200078e00ff */
[----:B------:R1:W-:Y:S05]  /*1050*/  STS [R29+UR7+0x200], R31 ;  /* 0x0002001f1d007988 */ /* 0x0003ea0008000807 */
[----:B------:R-:W5:Y:S01]  /*1060*/  @!P1 LDG.E.CONSTANT R81, desc[UR8][R92.64] ;  /* 0x000000085c519981 */ /* 0x000f62000c1e9900 */
[----:B------:R-:W-:-:S05]  /*1070*/  @!P2 IADD3 R90, P1, PT, R83, R90, RZ ;  /* 0x0000005a535aa210 */ /* 0x000fca0007f3e0ff */
[----:B-1----:R-:W-:Y:S01]  /*1080*/  @!P2 IMAD.X R31, RZ, RZ, RZ, P1 ;  /* 0x000000ffff1fa224 */ /* 0x002fe200008e06ff */
[C---:B0-----:R-:W-:Y:S02]  /*1090*/  @!P2 LEA R24, P3, R90.reuse, R24, 0x2 ;  /* 0x000000185a18a211 */ /* 0x041fe400078610ff */
[----:B------:R-:W-:Y:S01]  /*10a0*/  @!P0 IADD3 R87, P1, PT, R83, R87, RZ ;  /* 0x0000005753578210 */ /* 0x000fe20007f3e0ff */
[----:B------:R-:W-:Y:S01]  /*10b0*/  IMAD.MOV.U32 R83, RZ, RZ, RZ ;  /* 0x000000ffff537224 */ /* 0x000fe200078e00ff */
[----:B------:R-:W-:-:S03]  /*10c0*/  @!P2 LEA.HI.X R25, R90, R25, R31, 0x2, P3 ;  /* 0x000000195a19a211 */ /* 0x000fc600018f141f */
[----:B------:R-:W-:Y:S02]  /*10d0*/  @!P0 IMAD.X R90, RZ, RZ, RZ, P1 ;  /* 0x000000ffff5a8224 */ /* 0x000fe400008e06ff */
[----:B------:R0:W5:Y:S01]  /*10e0*/  @!P2 LDG.E.CONSTANT R83, desc[UR8][R24.64] ;  /* 0x000000081853a981 */ /* 0x000162000c1e9900 */
[----:B----4-:R-:W-:-:S04]  /*10f0*/  @!P0 LEA R26, P2, R87, R26, 0x2 ;  /* 0x0000001a571a8211 */ /* 0x010fc800078410ff */
[----:B------:R-:W-:Y:S01]  /*1100*/  @!P0 LEA.HI.X R27, R87, R27, R90, 0x2, P2 ;  /* 0x0000001b571b8211 */ /* 0x000fe200010f145a */
[----:B------:R-:W-:-:S06]  /*1110*/  IMAD.MOV.U32 R87, RZ, RZ, RZ ;  /* 0x000000ffff577224 */ /* 0x000fcc00078e00ff */
[----:B------:R1:W4:Y:S01]  /*1120*/  @!P0 LDG.E.CONSTANT R87, desc[UR8][R26.64] ;  /* 0x000000081a578981 */ /* 0x000322000c1e9900 */
[----:B------:R-:W-:-:S04]  /*1130*/  UIADD3 UR5, UPT, UPT, UR5, 0x800, URZ ;  /* 0x0000080005057890 */ /* 0x000fc8000fffe0ff */
[----:B------:R-:W-:Y:S01]  /*1140*/  ULEA UR5, UR6, UR5, 0x18 ;  /* 0x0000000506057291 */ /* 0x000fe2000f8ec0ff */
[C---:B------:R-:W-:Y:S01]  /*1150*/  LEA R31, R66.reuse, UR7, 0x2 ;  /* 0x00000007421f7c11 */ /* 0x040fe2000f8e10ff */
[----:B---3--:R-:W-:Y:S04]  /*1160*/  STS [R29+UR7+0x300], R28 ;  /* 0x0003001c1d007988 */ /* 0x008fe80008000807 */
[C---:B0-----:R-:W-:Y:S01]  /*1170*/  LEA R24, R66.reuse, UR5, 0x2 ;  /* 0x0000000542187c11 */ /* 0x041fe2000f8e10ff */
[----:B------:R-:W-:Y:S04]  /*1180*/  STS [R29+UR7+0x400], R30 ;  /* 0x0004001e1d007988 */ /* 0x000fe80008000807 */
[----:B------:R0:W-:Y:S04]  /*1190*/  STS [R29+UR7+0x500], R80 ;  /* 0x000500501d007988 */ /* 0x0001e80008000807 */
[----:B--2---:R-:W-:Y:S04]  /*11a0*/  STS [R29+UR7+0x600], R82 ;  /* 0x000600521d007988 */ /* 0x004fe80008000807 */
[----:B------:R-:W-:Y:S01]  /*11b0*/  STS [R31+0x700], R84 ;  /* 0x000700541f007388 */ /* 0x000fe20000000800 */
[----:B------:R-:W-:-:S02]  /*11c0*/  IMAD.SHL.U32 R25, R66, 0x20, RZ ;  /* 0x0000002042197824 */ /* 0x000fc400078e00ff */
[----:B-1----:R-:W-:-:S03]  /*11d0*/  IMAD.U32 R27, RZ, RZ, UR7 ;  /* 0x00000007ff1b7e24 */ /* 0x002fc6000f8e00ff */
[C---:B------:R-:W-:Y:S02]  /*11e0*/  LOP3.LUT R26, R25.reuse, 0x7f00, RZ, 0xc0, !PT ;  /* 0x00007f00191a7812 */ /* 0x040fe400078ec0ff */
[----:B------:R-:W-:Y:S02]  /*11f0*/  LOP3.LUT R25, R25, 0xe0, RZ, 0xc0, !PT ;  /* 0x000000e019197812 */ /* 0x000fe400078ec0ff */
[----:B0-----:R-:W-:Y:S01]  /*1200*/  IADD3 R80, PT, PT, R26, 0x80, R27 ;  /* 0x000000801a507810 */ /* 0x001fe20007ffe01b */
[----:B------:R0:W-:Y:S04]  /*1210*/  STS [R24], R85 ;  /* 0x0000005518007388 */ /* 0x0001e80000000800 */
[----:B------:R1:W-:Y:S01]  /*1220*/  STS [R24+0x100], R86 ;  /* 0x0001005618007388 */ /* 0x0003e20000000800 */
[----:B0-----:R-:W-:Y:S01]  /*1230*/  VIADD R85, R25, UR5 ;  /* 0x0000000519557c36 */ /* 0x001fe20008000000 */
[----:B------:R-:W-:-:S02]  /*1240*/  UMOV UR5, 0x10 ;  /* 0x0000001000057882 */ /* 0x000fc40000000000 */
[----:B------:R1:W-:Y:S04]  /*1250*/  STS [R24+0x200], R88 ;  /* 0x0002005818007388 */ /* 0x0003e80000000800 */
[----:B------:R1:W-:Y:S04]  /*1260*/  STS [R24+0x300], R89 ;  /* 0x0003005918007388 */ /* 0x0003e80000000800 */
[----:B-----5:R1:W-:Y:S04]  /*1270*/  STS [R24+0x400], R79 ;  /* 0x0004004f18007388 */ /* 0x0203e80000000800 */
[----:B------:R1:W-:Y:S04]  /*1280*/  STS [R24+0x500], R81 ;  /* 0x0005005118007388 */ /* 0x0003e80000000800 */
[----:B------:R1:W-:Y:S04]  /*1290*/  STS [R24+0x600], R83 ;  /* 0x0006005318007388 */ /* 0x0003e80000000800 */
[----:B----4-:R1:W-:Y:S01]  /*12a0*/  STS [R24+0x700], R87 ;  /* 0x0007005718007388 */ /* 0x0103e20000000800 */
[----:B------:R-:W-:Y:S06]  /*12b0*/  BAR.SYNC.DEFER_BLOCKING 0x0 ;  /* 0x0000000000007b1d */ /* 0x000fec0000010000 */
.L_x_1:
[----:B------:R-:W-:Y:S04]  /*12c0*/  LDS R82, [R80+-0x80] ;  /* 0xffff800050527984 */ /* 0x000fe80000000800 */
[----:B-1----:R-:W0:Y:S04]  /*12d0*/  LDS.128 R24, [R85+UR5+-0x10] ;  /* 0xfffff00555187984 */ /* 0x002e280008000c00 */
[----:B------:R-:W1:Y:S01]  /*12e0*/  LDS.128 R28, [R85+UR5] ;  /* 0x00000005551c7984 */ /* 0x000e620008000c00 */
[----:B------:R-:W-:-:S03]  /*12f0*/  UIADD3 UR5, UPT, UPT, UR5, 0x100, URZ ;  /* 0x0000010005057890 */ /* 0x000fc6000fffe0ff */
[----:B------:R-:W2:Y:S01]  /*1300*/  LDS R84, [R80+-0x60] ;  /* 0xffffa00050547984 */ /* 0x000ea20000000800 */
[----:B------:R-:W-:-:S03]  /*1310*/  UISETP.NE.AND UP0, UPT, UR5, 0x810, UPT ;  /* 0x000008100500788c */ /* 0x000fc6000bf05270 */
[----:B------:R-:W3:Y:S04]  /*1320*/  LDS R86, [R80+-0x40] ;  /* 0xffffc00050567984 */ /* 0x000ee80000000800 */
[----:B------:R-:W4:Y:S04]  /*1330*/  LDS R88, [R80+-0x20] ;  /* 0xffffe00050587984 */ /* 0x000f280000000800 */
[----:B------:R-:W5:Y:S04]  /*1340*/  LDS R90, [R80] ;  /* 0x00000000505a7984 */ /* 0x000f680000000800 */
[----:B------:R-:W5:Y:S01]  /*1350*/  LDS R92, [R80+0x40] ;  /* 0x00004000505c7984 */ /* 0x000f620000000800 */
[C---:B0-----:R-:W-:Y:S01]  /*1360*/  FFMA R71, R82.reuse, R24, R71 ;  /* 0x0000001852477223 */ /* 0x041fe20000000047 */
[C---:B------:R-:W-:Y:S01]  /*1370*/  FFMA R70, R82.reuse, R25, R70 ;  /* 0x0000001952467223 */ /* 0x040fe20000000046 */
[C---:B------:R-:W-:Y:S01]  /*1380*/  FFMA R73, R82.reuse, R26, R73 ;  /* 0x0000001a52497223 */ /* 0x040fe20000000049 */
[C---:B------:R-:W-:Y:S01]  /*1390*/  FFMA R72, R82.reuse, R27, R72 ;  /* 0x0000001b52487223 */ /* 0x040fe20000000048 */
[C---:B-1----:R-:W-:Y:S01]  /*13a0*/  FFMA R75, R82.reuse, R28, R75 ;  /* 0x0000001c524b7223 */ /* 0x042fe2000000004b */
[C---:B------:R-:W-:Y:S01]  /*13b0*/  FFMA R74, R82.reuse, R29, R74 ;  /* 0x0000001d524a7223 */ /* 0x040fe2000000004a */
[C---:B------:R-:W-:Y:S01]  /*13c0*/  FFMA R77, R82.reuse, R30, R77 ;  /* 0x0000001e524d7223 */ /* 0x040fe2000000004d */
[----:B------:R-:W-:Y:S01]  /*13d0*/  FFMA R76, R82, R31, R76 ;  /* 0x0000001f524c7223 */ /* 0x000fe2000000004c */
[C---:B--2---:R-:W-:Y:S01]  /*13e0*/  FFMA R65, R84.reuse, R24, R65 ;  /* 0x0000001854417223 */ /* 0x044fe20000000041 */
[C---:B------:R-:W-:Y:S01]  /*13f0*/  FFMA R62, R84.reuse, R25, R62 ;  /* 0x00000019543e7223 */ /* 0x040fe2000000003e */
[C---:B------:R-:W-:Y:S01]  /*1400*/  FFMA R63, R84.reuse, R26, R63 ;  /* 0x0000001a543f7223 */ /* 0x040fe2000000003f */
[C---:B------:R-:W-:Y:S01]  /*1410*/  FFMA R60, R84.reuse, R27, R60 ;  /* 0x0000001b543c7223 */ /* 0x040fe2000000003c */
[C---:B------:R-:W-:Y:S01]  /*1420*/  FFMA R55, R84.reuse, R28, R55 ;  /* 0x0000001c54377223 */ /* 0x040fe20000000037 */
[C---:B------:R-:W-:Y:S01]  /*1430*/  FFMA R50, R84.reuse, R29, R50 ;  /* 0x0000001d54327223 */ /* 0x040fe20000000032 */
[C---:B------:R-:W-:Y:S01]  /*1440*/  FFMA R53, R84.reuse, R30, R53 ;  /* 0x0000001e54357223 */ /* 0x040fe20000000035 */
[----:B------:R-:W-:Y:S01]  /*1450*/  FFMA R48, R84, R31, R48 ;  /* 0x0000001f54307223 */ /* 0x000fe20000000030 */
[----:B------:R-:W0:Y:S01]  /*1460*/  LDS R82, [R80+0x20] ;  /* 0x0000200050527984 */ /* 0x000e220000000800 */
[C---:B---3--:R-:W-:Y:S01]  /*1470*/  FFMA R51, R86.reuse, R24, R51 ;  /* 0x0000001856337223 */ /* 0x048fe20000000033 */
[C---:B------:R-:W-:Y:S01]  /*1480*/  FFMA R46, R86.reuse, R25, R46 ;  /* 0x00000019562e7223 */ /* 0x040fe2000000002e */
[C---:B------:R-:W-:Y:S01]  /*1490*/  FFMA R49, R86.reuse, R26, R49 ;  /* 0x0000001a56317223 */ /* 0x040fe20000000031 */
[----:B------:R1:W2:Y:S01]  /*14a0*/  LDS R84, [R80+0x60] ;  /* 0x0000600050547984 */ /* 0x0002a20000000800 */
[C---:B------:R-:W-:Y:S01]  /*14b0*/  FFMA R44, R86.reuse, R27, R44 ;  /* 0x0000001b562c7223 */ /* 0x040fe2000000002c */
[C---:B------:R-:W-:Y:S01]  /*14c0*/  FFMA R47, R86.reuse, R28, R47 ;  /* 0x0000001c562f7223 */ /* 0x040fe2000000002f */
[C---:B------:R-:W-:Y:S01]  /*14d0*/  FFMA R42, R86.reuse, R29, R42 ;  /* 0x0000001d562a7223 */ /* 0x040fe2000000002a */
[C---:B------:R-:W-:Y:S01]  /*14e0*/  FFMA R45, R86.reuse, R30, R45 ;  /* 0x0000001e562d7223 */ /* 0x040fe2000000002d */
[----:B------:R-:W-:Y:S01]  /*14f0*/  FFMA R40, R86, R31, R40 ;  /* 0x0000001f56287223 */ /* 0x000fe20000000028 */
[C---:B----4-:R-:W-:Y:S01]  /*1500*/  FFMA R43, R88.reuse, R24, R43 ;  /* 0x00000018582b7223 */ /* 0x050fe2000000002b */
[C---:B------:R-:W-:Y:S01]  /*1510*/  FFMA R38, R88.reuse, R25, R38 ;  /* 0x0000001958267223 */ /* 0x040fe20000000026 */
[C---:B------:R-:W-:Y:S01]  /*1520*/  FFMA R41, R88.reuse, R26, R41 ;  /* 0x0000001a58297223 */ /* 0x040fe20000000029 */
[C---:B------:R-:W-:Y:S01]  /*1530*/  FFMA R36, R88.reuse, R27, R36 ;  /* 0x0000001b58247223 */ /* 0x040fe20000000024 */
[C---:B------:R-:W-:Y:S01]  /*1540*/  FFMA R39, R88.reuse, R28, R39 ;  /* 0x0000001c58277223 */ /* 0x040fe20000000027 */
[C---:B------:R-:W-:Y:S01]  /*1550*/  FFMA R34, R88.reuse, R29, R34 ;  /* 0x0000001d58227223 */ /* 0x040fe20000000022 */
[C---:B------:R-:W-:Y:S01]  /*1560*/  FFMA R37, R88.reuse, R30, R37 ;  /* 0x0000001e58257223 */ /* 0x040fe20000000025 */
[----:B------:R-:W-:Y:S01]  /*1570*/  FFMA R32, R88, R31, R32 ;  /* 0x0000001f58207223 */ /* 0x000fe20000000020 */
[C---:B-----5:R-:W-:Y:S01]  /*1580*/  FFMA R35, R90.reuse, R24, R35 ;  /* 0x000000185a237223 */ /* 0x060fe20000000023 */
[C---:B------:R-:W-:Y:S01]  /*1590*/  FFMA R22, R90.reuse, R25, R22 ;  /* 0x000000195a167223 */ /* 0x040fe20000000016 */
[C---:B------:R-:W-:Y:S01]  /*15a0*/  FFMA R33, R90.reuse, R26, R33 ;  /* 0x0000001a5a217223 */ /* 0x040fe20000000021 */
[C---:B------:R-:W-:Y:S01]  /*15b0*/  FFMA R20, R90.reuse, R27, R20 ;  /* 0x0000001b5a147223 */ /* 0x040fe20000000014 */
[C---:B------:R-:W-:Y:S01]  /*15c0*/  FFMA R23, R90.reuse, R28, R23 ;  /* 0x0000001c5a177223 */ /* 0x040fe20000000017 */
[C---:B------:R-:W-:Y:S01]  /*15d0*/  FFMA R18, R90.reuse, R29, R18 ;  /* 0x0000001d5a127223 */ /* 0x040fe20000000012 */
[C---:B------:R-:W-:Y:S01]  /*15e0*/  FFMA R21, R90.reuse, R30, R21 ;  /* 0x0000001e5a157223 */ /* 0x040fe20000000015 */
[----:B------:R-:W-:Y:S01]  /*15f0*/  FFMA R16, R90, R31, R16 ;  /* 0x0000001f5a107223 */ /* 0x000fe20000000010 */
[C---:B------:R-:W-:Y:S01]  /*1600*/  FFMA R11, R92.reuse, R24, R11 ;  /* 0x000000185c0b7223 */ /* 0x040fe2000000000b */
[C---:B------:R-:W-:Y:S01]  /*1610*/  FFMA R6, R92.reuse, R25, R6 ;  /* 0x000000195c067223 */ /* 0x040fe20000000006 */
[C---:B------:R-:W-:Y:S01]  /*1620*/  FFMA R9, R92.reuse, R26, R9 ;  /* 0x0000001a5c097223 */ /* 0x040fe20000000009 */
[C---:B------:R-:W-:Y:S01]  /*1630*/  FFMA R4, R92.reuse, R27, R4 ;  /* 0x0000001b5c047223 */ /* 0x040fe20000000004 */
[C---:B------:R-:W-:Y:S01]  /*1640*/  FFMA R7, R92.reuse, R28, R7 ;  /* 0x0000001c5c077223 */ /* 0x040fe20000000007 */
[C---:B------:R-:W-:Y:S01]  /*1650*/  FFMA R2, R92.reuse, R29, R2 ;  /* 0x0000001d5c027223 */ /* 0x040fe20000000002 */
[C---:B------:R-:W-:Y:S01]  /*1660*/  FFMA R5, R92.reuse, R30, R5 ;  /* 0x0000001e5c057223 */ /* 0x040fe20000000005 */
[----:B------:R-:W-:Y:S01]  /*1670*/  FFMA R0, R92, R31, R0 ;  /* 0x0000001f5c007223 */ /* 0x000fe20000000000 */
[----:B-1----:R-:W-:-:S02]  /*1680*/  VIADD R80, R80, 0x4 ;  /* 0x0000000450507836 */ /* 0x002fc40000000000 */
[C---:B0-----:R-:W-:Y:S01]  /*1690*/  FFMA R19, R82.reuse, R24, R19 ;  /* 0x0000001852137223 */ /* 0x041fe20000000013 */
[C---:B------:R-:W-:Y:S01]  /*16a0*/  FFMA R14, R82.reuse, R25, R14 ;  /* 0x00000019520e7223 */ /* 0x040fe2000000000e */
[C---:B------:R-:W-:Y:S01]  /*16b0*/  FFMA R17, R82.reuse, R26, R17 ;  /* 0x0000001a52117223 */ /* 0x040fe20000000011 */
[C---:B------:R-:W-:Y:S01]  /*16c0*/  FFMA R12, R82.reuse, R27, R12 ;  /* 0x0000001b520c7223 */ /* 0x040fe2000000000c */
[C---:B------:R-:W-:Y:S01]  /*16d0*/  FFMA R15, R82.reuse, R28, R15 ;  /* 0x0000001c520f7223 */ /* 0x040fe2000000000f */
        /* <DEDUP_REMOVED lines=11> */
[----:B------:R-:W-:Y:S06]  /*1790*/  BRA.U UP0, `(.L_x_1) ;  /* 0xfffffff900c87547 */ /* 0x000fec000b83ffff */
[----:B------:R-:W-:Y:S01]  /*17a0*/  UIADD3 UR4, UPT, UPT, UR4, 0x8, URZ ;  /* 0x0000000804047890 */ /* 0x000fe2000fffe0ff */
[----:B------:R-:W-:Y:S05]  /*17b0*/  BAR.SYNC.DEFER_BLOCKING 0x0 ;  /* 0x0000000000007b1d */ /* 0x000fea0000010000 */
[----:B------:R-:W-:-:S13]  /*17c0*/  ISETP.LE.U32.AND P0, PT, R64, UR4, PT ;  /* 0x0000000440007c0c */ /* 0x000fda000bf03070 */
[----:B------:R-:W-:Y:S05]  /*17d0*/  @!P0 BRA `(.L_x_2) ;  /* 0xffffffe800c88947 */ /* 0x000fea000383ffff */
.L_x_0:
[----:B------:R-:W1:Y:S01]  /*17e0*/  S2R R81, SR_TID.X ;  /* 0x0000000000517919 */ /* 0x000e620000002100 */
[----:B------:R-:W2:Y:S01]  /*17f0*/  LDCU UR5, c[0x0][0x398] ;  /* 0x00007300ff0577ac */ /* 0x000ea20008000800 */
[----:B------:R-:W3:Y:S01]  /*1800*/  LDC R64, c[0x0][0x39c] ;  /* 0x0000e700ff407b82 */ /* 0x000ee20000000800 */
[----:B------:R-:W-:Y:S01]  /*1810*/  BSSY.RECONVERGENT B0, `(.L_x_3) ;  /* 0x0000034000007945 */ /* 0x000fe20003800200 */
[----:B------:R-:W3:Y:S01]  /*1820*/  S2R R25, SR_CTAID.Y ;  /* 0x0000000000197919 */ /* 0x000ee20000002600 */
[----:B------:R-:W4:Y:S01]  /*1830*/  S2R R80, SR_CTAID.X ;  /* 0x0000000000507919 */ /* 0x000f220000002500 */
[C---:B-1----:R-:W-:Y:S01]  /*1840*/  LOP3.LUT R79, R81.reuse, 0x3f8, RZ, 0xc0, !PT ;  /* 0x000003f8514f7812 */ /* 0x042fe200078ec0ff */
[----:B------:R-:W-:Y:S02]  /*1850*/  IMAD.SHL.U32 R81, R81, 0x8, RZ ;  /* 0x0000000851517824 */ /* 0x000fe400078e00ff */
[C---:B---3--:R-:W-:Y:S02]  /*1860*/  IMAD R29, R25.reuse, R64, RZ ;  /* 0x00000040191d7224 */ /* 0x048fe400078e02ff */
[----:B------:R-:W-:Y:S01]  /*1870*/  IMAD R78, R25, 0x40, R79 ;  /* 0x00000040194e7824 */ /* 0x000fe200078e024f */
[----:B------:R-:W-:Y:S01]  /*1880*/  LOP3.LUT R81, R81, 0x38, RZ, 0xc0, !PT ;  /* 0x0000003851517812 */ /* 0x000fe200078ec0ff */
[----:B----4-:R-:W-:-:S02]  /*1890*/  IMAD.SHL.U32 R80, R80, 0x40, RZ ;  /* 0x0000004050507824 */ /* 0x010fc400078e00ff */
[C---:B------:R-:W-:Y:S01]  /*18a0*/  VIADD R24, R78.reuse, 0x1 ;  /* 0x000000014e187836 */ /* 0x040fe20000000000 */
[C---:B--2---:R-:W-:Y:S01]  /*18b0*/  ISETP.GE.U32.AND P3, PT, R78.reuse, UR5, PT ;  /* 0x000000054e007c0c */ /* 0x044fe2000bf66070 */
[C---:B------:R-:W-:Y:S02]  /*18c0*/  VIADD R26, R78.reuse, 0x2 ;  /* 0x000000024e1a7836 */ /* 0x040fe40000000000 */
[----:B------:R-:W-:Y:S01]  /*18d0*/  VIADD R27, R78, 0x3 ;  /* 0x000000034e1b7836 */ /* 0x000fe20000000000 */
[----:B------:R-:W-:Y:S02]  /*18e0*/  ISETP.GE.U32.AND P2, PT, R24, UR5, PT ;  /* 0x0000000518007c0c */ /* 0x000fe4000bf46070 */
[----:B------:R-:W-:Y:S02]  /*18f0*/  ISETP.GE.U32.AND P0, PT, R26, UR5, PT ;  /* 0x000000051a007c0c */ /* 0x000fe4000bf06070 */
[----:B------:R-:W-:-:S05]  /*1900*/  ISETP.GE.U32.AND P1, PT, R27, UR5, PT ;  /* 0x000000051b007c0c */ /* 0x000fca000bf26070 */
[----:B------:R-:W-:Y:S08]  /*1910*/  @P3 BRA `(.L_x_4) ;  /* 0x00000000008c3947 */ /* 0x000ff00003800000 */
[----:B------:R-:W1:Y:S01]  /*1920*/  S2UR UR4, SR_CTAID.X ;  /* 0x00000000000479c3 */ /* 0x000e620000002500 */
[----:B------:R-:W2:Y:S01]  /*1930*/  LDCU UR10, c[0x0][0x39c] ;  /* 0x00007380ff0a77ac */ /* 0x000ea20008000800 */
[----:B------:R-:W3:Y:S01]  /*1940*/  LDCU.64 UR6, c[0x0][0x390] ;  /* 0x00007200ff0677ac */ /* 0x000ee20008000a00 */
[----:B--2---:R-:W-:Y:S02]  /*1950*/  IMAD R25, R25, UR10, RZ ;  /* 0x0000000a19197c24 */ /* 0x004fe4000f8e02ff */
[----:B------:R-:W-:Y:S01]  /*1960*/  IMAD R24, R79, UR10, R81 ;  /* 0x0000000a4f187c24 */ /* 0x000fe2000f8e0251 */
[----:B-1----:R-:W-:-:S06]  /*1970*/  USHF.L.U32 UR4, UR4, 0x6, URZ ;  /* 0x0000000604047899 */ /* 0x002fcc00080006ff */
[----:B------:R-:W-:Y:S02]  /*1980*/  LOP3.LUT R26, R81, UR4, RZ, 0xfc, !PT ;  /* 0x00000004511a7c12 */ /* 0x000fe4000f8efcff */
[----:B------:R-:W-:Y:S02]  /*1990*/  LEA R25, R25, UR4, 0x6 ;  /* 0x0000000419197c11 */ /* 0x000fe4000f8e30ff */
[C---:B------:R-:W-:Y:S01]  /*19a0*/  ISETP.GE.U32.AND P5, PT, R26.reuse, UR10, PT ;  /* 0x0000000a1a007c0c */ /* 0x040fe2000bfa6070 */
[----:B------:R-:W-:Y:S01]  /*19b0*/  VIADD R27, R26, 0x1 ;  /* 0x000000011a1b7836 */ /* 0x000fe20000000000 */
[----:B------:R-:W-:Y:S01]  /*19c0*/  IADD3 R25, P3, PT, R24, R25, RZ ;  /* 0x0000001918197210 */ /* 0x000fe20007f7e0ff */
[----:B------:R-:W-:-:S03]  /*19d0*/  VIADD R30, R26, 0x3 ;  /* 0x000000031a1e7836 */ /* 0x000fc60000000000 */
[----:B------:R-:W-:Y:S01]  /*19e0*/  ISETP.GE.U32.AND P6, PT, R27, UR10, PT ;  /* 0x0000000a1b007c0c */ /* 0x000fe2000bfc6070 */
[----:B------:R-:W-:Y:S01]  /*19f0*/  IMAD.X R28, RZ, RZ, RZ, P3 ;  /* 0x000000ffff1c7224 */ /* 0x000fe200018e06ff */
[----:B---3--:R-:W-:Y:S01]  /*1a00*/  LEA R24, P4, R25, UR6, 0x2 ;  /* 0x0000000619187c11 */ /* 0x008fe2000f8810ff */
[----:B------:R-:W-:-:S03]  /*1a10*/  VIADD R27, R26, 0x2 ;  /* 0x000000021a1b7836 */ /* 0x000fc60000000000 */
[----:B------:R-:W-:Y:S01]  /*1a20*/  LEA.HI.X R25, R25, UR7, R28, 0x2, P4 ;  /* 0x0000000719197c11 */ /* 0x000fe2000a0f141c */
[C---:B------:R-:W-:Y:S01]  /*1a30*/  VIADD R28, R26.reuse, 0x4 ;  /* 0x000000041a1c7836 */ /* 0x040fe20000000000 */
[----:B------:R-:W-:Y:S01]  /*1a40*/  ISETP.GE.U32.AND P3, PT, R27, UR10, PT ;  /* 0x0000000a1b007c0c */ /* 0x000fe2000bf66070 */
[----:B------:R-:W-:Y:S01]  /*1a50*/  VIADD R27, R26, 0x5 ;  /* 0x000000051a1b7836 */ /* 0x000fe20000000000 */
[----:B------:R-:W-:Y:S01]  /*1a60*/  ISETP.GE.U32.AND P4, PT, R30, UR10, PT ;  /* 0x0000000a1e007c0c */ /* 0x000fe2000bf86070 */
[----:B0-----:R1:W-:Y:S01]  /*1a70*/  @!P5 STG.E desc[UR8][R24.64], R71 ;  /* 0x000000471800d986 */ /* 0x0013e2000c101908 */
[----:B------:R-:W-:Y:S01]  /*1a80*/  ISETP.GE.U32.AND P5, PT, R28, UR10, PT ;  /* 0x0000000a1c007c0c */ /* 0x000fe2000bfa6070 */
[C---:B------:R-:W-:Y:S02]  /*1a90*/  VIADD R28, R26.reuse, 0x6 ;  /* 0x000000061a1c7836 */ /* 0x040fe40000000000 */
[----:B------:R-:W-:Y:S01]  /*1aa0*/  VIADD R26, R26, 0x7 ;  /* 0x000000071a1a7836 */ /* 0x000fe20000000000 */
[----:B------:R1:W-:Y:S01]  /*1ab0*/  @!P6 STG.E desc[UR8][R24.64+0x4], R70 ;  /* 0x000004461800e986 */ /* 0x0003e2000c101908 */
[----:B------:R-:W-:-:S04]  /*1ac0*/  ISETP.GE.U32.AND P6, PT, R27, UR10, PT ;  /* 0x0000000a1b007c0c */ /* 0x000fc8000bfc6070 */
[----:B------:R1:W-:Y:S01]  /*1ad0*/  @!P3 STG.E desc[UR8][R24.64+0x8], R73 ;  /* 0x000008491800b986 */ /* 0x0003e2000c101908 */
[----:B------:R-:W-:-:S03]  /*1ae0*/  ISETP.GE.U32.AND P3, PT, R28, UR10, PT ;  /* 0x0000000a1c007c0c */ /* 0x000fc6000bf66070 */
[----:B------:R1:W-:Y:S01]  /*1af0*/  @!P4 STG.E desc[UR8][R24.64+0xc], R72 ;  /* 0x00000c481800c986 */ /* 0x0003e2000c101908 */
[----:B------:R-:W-:-:S03]  /*1b00*/  ISETP.GE.U32.AND P4, PT, R26, UR10, PT ;  /* 0x0000000a1a007c0c */ /* 0x000fc6000bf86070 */
[----:B------:R1:W-:Y:S04]  /*1b10*/  @!P5 STG.E desc[UR8][R24.64+0x10], R75 ;  /* 0x0000104b1800d986 */ /* 0x0003e8000c101908 */
[----:B------:R1:W-:Y:S04]  /*1b20*/  @!P6 STG.E desc[UR8][R24.64+0x14], R74 ;  /* 0x0000144a1800e986 */ /* 0x0003e8000c101908 */
[----:B------:R1:W-:Y:S04]  /*1b30*/  @!P3 STG.E desc[UR8][R24.64+0x18], R77 ;  /* 0x0000184d1800b986 */ /* 0x0003e8000c101908 */
[----:B------:R1:W-:Y:S02]  /*1b40*/  @!P4 STG.E desc[UR8][R24.64+0x1c], R76 ;  /* 0x00001c4c1800c986 */ /* 0x0003e4000c101908 */
.L_x_4:
[----:B0-----:R-:W-:Y:S05]  /*1b50*/  BSYNC.RECONVERGENT B0 ;  /* 0x0000000000007941 */ /* 0x001fea0003800200 */
.L_x_3:
[----:B------:R-:W-:Y:S01]  /*1b60*/  BSSY.RECONVERGENT B0, `(.L_x_5) ;  /* 0x000004c000007945 */ /* 0x000fe20003800200 */
[----:B-1----:R-:W-:-:S03]  /*1b70*/  IMAD R70, R29, 0x40, R80 ;  /* 0x000000401d467824 */ /* 0x002fc600078e0250 */
[----:B------:R-:W-:Y:S05]  /*1b80*/  @P2 BRA `(.L_x_6) ;  /* 0x0000000400242947 */ /* 0x000fea0003800000 */
[----:B------:R-:W-:Y:S02]  /*1b90*/  IMAD.IADD R71, R80, 0x1, R81 ;  /* 0x0000000150477824 */ /* 0x000fe400078e0251 */
[-C--:B------:R-:W-:Y:S02]  /*1ba0*/  IMAD R72, R79, R64.reuse, R64 ;  /* 0x000000404f487224 */ /* 0x080fe400078e0240 */
[C---:B------:R-:W-:Y:S01]  /*1bb0*/  VIADD R25, R71.reuse, 0x1 ;  /* 0x0000000147197836 */ /* 0x040fe20000000000 */
[CC--:B------:R-:W-:Y:S01]  /*1bc0*/  ISETP.GE.U32.AND P4, PT, R71.reuse, R64.reuse, PT ;  /* 0x000000404700720c */ /* 0x0c0fe20003f86070 */
[C---:B------:R-:W-:Y:S02]  /*1bd0*/  VIADD R31, R71.reuse, 0x3 ;  /* 0x00000003471f7836 */ /* 0x040fe40000000000 */
[----:B------:R-:W-:Y:S01]  /*1be0*/  VIADD R69, R71, 0x4 ;  /* 0x0000000447457836 */ /* 0x000fe20000000000 */
[----:B------:R-:W-:Y:S01]  /*1bf0*/  ISETP.GE.U32.AND P3, PT, R25, R64, PT ;  /* 0x000000401900720c */ /* 0x000fe20003f66070 */
[----:B------:R-:W-:-:S05]  /*1c00*/  VIADD R25, R71, 0x2 ;  /* 0x0000000247197836 */ /* 0x000fca0000000000 */
[----:B------:R-:W-:-:S03]  /*1c10*/  ISETP.GE.U32.AND P6, PT, R25, R64, PT ;  /* 0x000000401900720c */ /* 0x000fc60003fc6070 */
[----:B------:R-:W0:Y:S01]  /*1c20*/  @!P4 LDC.64 R26, c[0x0][0x390] ;  /* 0x0000e400ff1acb82 */ /* 0x000e220000000a00 */
[----:B------:R-:W-:-:S03]  /*1c30*/  @!P4 IMAD.IADD R25, R81, 0x1, R72 ;  /* 0x000000015119c824 */ /* 0x000fc600078e0248 */
[----:B------:R-:W-:Y:S02]  /*1c40*/  @!P3 IADD3 R67, PT, PT, R81, 0x1, R72 ;  /* 0x000000015143b810 */ /* 0x000fe40007ffe048 */
[----:B------:R-:W-:Y:S02]  /*1c50*/  @!P4 IADD3 R66, P2, PT, R70, R25, RZ ;  /* 0x000000194642c210 */ /* 0x000fe40007f5e0ff */
[----:B------:R-:W1:Y:S03]  /*1c60*/  @!P3 LDC.64 R28, c[0x0][0x390] ;  /* 0x0000e400ff1cbb82 */ /* 0x000e660000000a00 */
[----:B------:R-:W-:Y:S01]  /*1c70*/  @!P4 IMAD.X R68, RZ, RZ, RZ, P2 ;  /* 0x000000ffff44c224 */ /* 0x000fe200010e06ff */
[----:B------:R-:W-:-:S04]  /*1c80*/  ISETP.GE.U32.AND P2, PT, R31, R64, PT ;  /* 0x000000401f00720c */ /* 0x000fc80003f46070 */
[----:B------:R-:W2:Y:S01]  /*1c90*/  @!P6 LDC.64 R24, c[0x0][0x390] ;  /* 0x0000e400ff18eb82 */ /* 0x000ea20000000a00 */
[----:B0-----:R-:W-:-:S04]  /*1ca0*/  @!P4 LEA R30, P5, R66, R26, 0x2 ;  /* 0x0000001a421ec211 */ /* 0x001fc800078a10ff */
[----:B------:R-:W-:Y:S02]  /*1cb0*/  @!P4 LEA.HI.X R31, R66, R27, R68, 0x2, P5 ;  /* 0x0000001b421fc211 */ /* 0x000fe400028f1444 */
[----:B------:R-:W-:Y:S02]  /*1cc0*/  @!P3 IADD3 R67, P5, PT, R70, R67, RZ ;  /* 0x000000434643b210 */ /* 0x000fe40007fbe0ff */
[----:B------:R-:W-:Y:S01]  /*1cd0*/  @!P6 IADD3 R27, PT, PT, R81, 0x2, R72 ;  /* 0x00000002511be810 */ /* 0x000fe20007ffe048 */
[----:B------:R0:W-:Y:S01]  /*1ce0*/  @!P4 STG.E desc[UR8][R30.64], R65 ;  /* 0x000000411e00c986 */ /* 0x0001e2000c101908 */
[----:B------:R-:W-:Y:S01]  /*1cf0*/  ISETP.GE.U32.AND P4, PT, R69, R64, PT ;  /* 0x000000404500720c */ /* 0x000fe20003f86070 */
[----:B------:R-:W-:Y:S01]  /*1d00*/  @!P3 IMAD.X R26, RZ, RZ, RZ, P5 ;  /* 0x000000ffff1ab224 */ /* 0x000fe200028e06ff */
[----:B-1----:R-:W-:-:S04]  /*1d10*/  @!P3 LEA R66, P5, R67, R28, 0x2 ;  /* 0x0000001c4342b211 */ /* 0x002fc800078a10ff */
[----:B------:R-:W-:Y:S02]  /*1d20*/  @!P3 LEA.HI.X R67, R67, R29, R26, 0x2, P5 ;  /* 0x0000001d4343b211 */ /* 0x000fe400028f141a */
[----:B------:R-:W1:Y:S01]  /*1d30*/  @!P2 LDC.64 R28, c[0x0][0x390] ;  /* 0x0000e400ff1cab82 */ /* 0x000e620000000a00 */
[----:B------:R-:W-:Y:S01]  /*1d40*/  @!P6 IADD3 R26, P5, PT, R70, R27, RZ ;  /* 0x0000001b461ae210 */ /* 0x000fe20007fbe0ff */
[C---:B------:R-:W-:Y:S01]  /*1d50*/  VIADD R27, R71.reuse, 0x5 ;  /* 0x00000005471b7836 */ /* 0x040fe20000000000 */
[----:B------:R1:W-:Y:S01]  /*1d60*/  @!P3 STG.E desc[UR8][R66.64], R62 ;  /* 0x0000003e4200b986 */ /* 0x0003e2000c101908 */
[C---:B0-----:R-:W-:Y:S02]  /*1d70*/  VIADD R31, R71.reuse, 0x6 ;  /* 0x00000006471f7836 */ /* 0x041fe40000000000 */
[----:B------:R-:W-:Y:S01]  /*1d80*/  @!P6 IMAD.X R69, RZ, RZ, RZ, P5 ;  /* 0x000000ffff45e224 */ /* 0x000fe200028e06ff */
[----:B--2---:R-:W-:Y:S01]  /*1d90*/  @!P6 LEA R68, P5, R26, R24, 0x2 ;  /* 0x000000181a44e211 */ /* 0x004fe200078a10ff */
[----:B------:R-:W-:Y:S01]  /*1da0*/  VIADD R71, R71, 0x7 ;  /* 0x0000000747477836 */ /* 0x000fe20000000000 */
[----:B------:R-:W-:-:S02]  /*1db0*/  ISETP.GE.U32.AND P3, PT, R27, R64, PT ;  /* 0x000000401b00720c */ /* 0x000fc40003f66070 */
[----:B------:R-:W-:Y:S02]  /*1dc0*/  @!P6 LEA.HI.X R69, R26, R25, R69, 0x2, P5 ;  /* 0x000000191a45e211 */ /* 0x000fe400028f1445 */
[----:B------:R-:W-:Y:S01]  /*1dd0*/  @!P2 IADD3 R25, PT, PT, R81, 0x3, R72 ;  /* 0x000000035119a810 */ /* 0x000fe20007ffe048 */
[----:B------:R-:W0:Y:S02]  /*1de0*/  @!P4 LDC.64 R26, c[0x0][0x390] ;  /* 0x0000e400ff1acb82 */ /* 0x000e240000000a00 */
[----:B------:R2:W-:Y:S01]  /*1df0*/  @!P6 STG.E desc[UR8][R68.64], R63 ;  /* 0x0000003f4400e986 */ /* 0x0005e2000c101908 */
[----:B------:R-:W-:Y:S02]  /*1e00*/  @!P2 IADD3 R30, P5, PT, R70, R25, RZ ;  /* 0x00000019461ea210 */ /* 0x000fe40007fbe0ff */
[----:B------:R-:W-:-:S03]  /*1e10*/  ISETP.GE.U32.AND P6, PT, R31, R64, PT ;  /* 0x000000401f00720c */ /* 0x000fc60003fc6070 */
[----:B------:R-:W-:Y:S01]  /*1e20*/  @!P2 IMAD.X R31, RZ, RZ, RZ, P5 ;  /* 0x000000ffff1fa224 */ /* 0x000fe200028e06ff */
[----:B------:R-:W3:Y:S01]  /*1e30*/  @!P3 LDC.64 R24, c[0x0][0x390] ;  /* 0x0000e400ff18bb82 */ /* 0x000ee20000000a00 */
[----:B-1----:R-:W-:-:S04]  /*1e40*/  @!P2 LEA R66, P5, R30, R28, 0x2 ;  /* 0x0000001c1e42a211 */ /* 0x002fc800078a10ff */
[----:B------:R-:W-:Y:S02]  /*1e50*/  @!P2 LEA.HI.X R67, R30, R29, R31, 0x2, P5 ;  /* 0x0000001d1e43a211 */ /* 0x000fe400028f141f */
[--C-:B------:R-:W-:Y:S02]  /*1e60*/  @!P4 IADD3 R29, PT, PT, R81, 0x4, R72.reuse ;  /* 0x00000004511dc810 */ /* 0x100fe40007ffe048 */
[----:B------:R-:W-:Y:S01]  /*1e70*/  ISETP.GE.U32.AND P5, PT, R71, R64, PT ;  /* 0x000000404700720c */ /* 0x000fe20003fa6070 */
[----:B------:R1:W-:Y:S01]  /*1e80*/  @!P2 STG.E desc[UR8][R66.64], R60 ;  /* 0x0000003c4200a986 */ /* 0x0003e2000c101908 */
[----:B------:R-:W-:Y:S02]  /*1e90*/  @!P4 IADD3 R31, P2, PT, R70, R29, RZ ;  /* 0x0000001d461fc210 */ /* 0x000fe40007f5e0ff */
[----:B------:R-:W4:Y:S01]  /*1ea0*/  @!P6 LDC.64 R28, c[0x0][0x390] ;  /* 0x0000e400ff1ceb82 */ /* 0x000f220000000a00 */
[----:B--2---:R-:W-:Y:S02]  /*1eb0*/  @!P3 IADD3 R63, PT, PT, R81, 0x5, R72 ;  /* 0x00000005513fb810 */ /* 0x004fe40007ffe048 */
[----:B------:R-:W-:Y:S01]  /*1ec0*/  @!P4 IMAD.X R62, RZ, RZ, RZ, P2 ;  /* 0x000000ffff3ec224 */ /* 0x000fe200010e06ff */
[----:B0-----:R-:W-:-:S04]  /*1ed0*/  @!P4 LEA R30, P2, R31, R26, 0x2 ;  /* 0x0000001a1f1ec211 */ /* 0x001fc800078410ff */
[----:B------:R-:W-:Y:S02]  /*1ee0*/  @!P4 LEA.HI.X R31, R31, R27, R62, 0x2, P2 ;  /* 0x0000001b1f1fc211 */ /* 0x000fe400010f143e */
[----:B------:R-:W-:Y:S01]  /*1ef0*/  @!P3 IADD3 R62, P2, PT, R70, R63, RZ ;  /* 0x0000003f463eb210 */ /* 0x000fe20007f5e0ff */
[----:B------:R-:W0:Y:S01]  /*1f00*/  @!P5 LDC.64 R26, c[0x0][0x390] ;  /* 0x0000e400ff1adb82 */ /* 0x000e220000000a00 */
[----:B------:R-:W-:Y:S01]  /*1f10*/  @!P6 IADD3 R63, PT, PT, R81, 0x6, R72 ;  /* 0x00000006513fe810 */ /* 0x000fe20007ffe048 */
[----:B------:R2:W-:Y:S02]  /*1f20*/  @!P4 STG.E desc[UR8][R30.64], R55 ;  /* 0x000000371e00c986 */ /* 0x0005e4000c101908 */
[----:B------:R-:W-:Y:S01]  /*1f30*/  @!P3 IMAD.X R65, RZ, RZ, RZ, P2 ;  /* 0x000000ffff41b224 */ /* 0x000fe200010e06ff */
[----:B---3--:R-:W-:-:S04]  /*1f40*/  @!P3 LEA R24, P2, R62, R24, 0x2 ;  /* 0x000000183e18b211 */ /* 0x008fc800078410ff */
[----:B------:R-:W-:Y:S02]  /*1f50*/  @!P3 LEA.HI.X R25, R62, R25, R65, 0x2, P2 ;  /* 0x000000193e19b211 */ /* 0x000fe400010f1441 */
[----:B-1----:R-:W-:Y:S02]  /*1f60*/  @!P6 IADD3 R60, P2, PT, R70, R63, RZ ;  /* 0x0000003f463ce210 */ /* 0x002fe40007f5e0ff */
[----:B------:R-:W-:Y:S01]  /*1f70*/  @!P5 IADD3 R63, PT, PT, R81, 0x7, R72 ;  /* 0x00000007513fd810 */ /* 0x000fe20007ffe048 */
[----:B------:R2:W-:Y:S02]  /*1f80*/  @!P3 STG.E desc[UR8][R24.64], R50 ;  /* 0x000000321800b986 */ /* 0x0005e4000c101908 */
[----:B------:R-:W-:Y:S01]  /*1f90*/  @!P6 IMAD.X R62, RZ, RZ, RZ, P2 ;  /* 0x000000ffff3ee224 */ /* 0x000fe200010e06ff */
[----:B----4-:R-:W-:-:S04]  /*1fa0*/  @!P6 LEA R28, P2, R60, R28, 0x2 ;  /* 0x0000001c3c1ce211 */ /* 0x010fc800078410ff */
[----:B------:R-:W-:Y:S02]  /*1fb0*/  @!P6 LEA.HI.X R29, R60, R29, R62, 0x2, P2 ;  /* 0x0000001d3c1de211 */ /* 0x000fe400010f143e */
[----:B------:R-:W-:-:S03]  /*1fc0*/  @!P5 IADD3 R63, P2, PT, R70, R63, RZ ;  /* 0x0000003f463fd210 */ /* 0x000fc60007f5e0ff */
[----:B------:R2:W-:Y:S02]  /*1fd0*/  @!P6 STG.E desc[UR8][R28.64], R53 ;  /* 0x000000351c00e986 */ /* 0x0005e4000c101908 */
[----:B------:R-:W-:Y:S01]  /*1fe0*/  @!P5 IMAD.X R60, RZ, RZ, RZ, P2 ;  /* 0x000000ffff3cd224 */ /* 0x000fe200010e06ff */
[----:B0-----:R-:W-:-:S04]  /*1ff0*/  @!P5 LEA R26, P2, R63, R26, 0x2 ;  /* 0x0000001a3f1ad211 */ /* 0x001fc800078410ff */
[----:B------:R-:W-:-:S05]  /*2000*/  @!P5 LEA.HI.X R27, R63, R27, R60, 0x2, P2 ;  /* 0x0000001b3f1bd211 */ /* 0x000fca00010f143c */
[----:B------:R2:W-:Y:S04]  /*2010*/  @!P5 STG.E desc[UR8][R26.64], R48 ;  /* 0x000000301a00d986 */ /* 0x0005e8000c101908 */
.L_x_6:
[----:B------:R-:W-:Y:S05]  /*2020*/  BSYNC.RECONVERGENT B0 ;  /* 0x0000000000007941 */ /* 0x000fea0003800200 */
.L_x_5:
[----:B------:R-:W-:Y:S04]  /*2030*/  BSSY.RECONVERGENT B0, `(.L_x_7) ;  /* 0x0000030000007945 */ /* 0x000fe80003800200 */
[----:B------:R-:W-:Y:S05]  /*2040*/  @P0 BRA `(.L_x_8) ;  /* 0x0000000000b80947 */ /* 0x000fea0003800000 */
[----:B------:R-:W0:Y:S01]  /*2050*/  LDCU.64 UR6, c[0x0][0x390] ;  /* 0x00007200ff0677ac */ /* 0x000e220008000a00 */
[--C-:B--2---:R-:W-:Y:S02]  /*2060*/  IMAD.IADD R53, R80, 0x1, R81.reuse ;  /* 0x0000000150357824 */ /* 0x104fe400078e0251 */
[----:B------:R-:W-:Y:S02]  /*2070*/  VIADD R24, R79, 0x2 ;  /* 0x000000024f187836 */ /* 0x000fe40000000000 */
[C---:B------:R-:W-:Y:S01]  /*2080*/  VIADD R27, R53.reuse, 0x2 ;  /* 0x00000002351b7836 */ /* 0x040fe20000000000 */
[CC--:B------:R-:W-:Y:S01]  /*2090*/  ISETP.GE.U32.AND P5, PT, R53.reuse, R64.reuse, PT ;  /* 0x000000403500720c */ /* 0x0c0fe20003fa6070 */
[-C--:B------:R-:W-:Y:S02]  /*20a0*/  IMAD R29, R24, R64.reuse, R81 ;  /* 0x00000040181d7224 */ /* 0x080fe400078e0251 */
[----:B------:R-:W-:Y:S01]  /*20b0*/  VIADD R25, R53, 0x1 ;  /* 0x0000000135197836 */ /* 0x000fe20000000000 */
[-C--:B------:R-:W-:Y:S01]  /*20c0*/  ISETP.GE.U32.AND P2, PT, R27, R64.reuse, PT ;  /* 0x000000401b00720c */ /* 0x080fe20003f46070 */
[C---:B------:R-:W-:Y:S01]  /*20d0*/  VIADD R31, R53.reuse, 0x3 ;  /* 0x00000003351f7836 */ /* 0x040fe20000000000 */
[----:B------:R-:W-:Y:S01]  /*20e0*/  IADD3 R27, P3, PT, R70, R29, RZ ;  /* 0x0000001d461b7210 */ /* 0x000fe20007f7e0ff */
[----:B------:R-:W-:Y:S01]  /*20f0*/  VIADD R55, R53, 0x4 ;  /* 0x0000000435377836 */ /* 0x000fe20000000000 */
[----:B------:R-:W-:Y:S01]  /*2100*/  ISETP.GE.U32.AND P0, PT, R25, R64, PT ;  /* 0x000000401900720c */ /* 0x000fe20003f06070 */
[----:B------:R-:W-:-:S02]  /*2110*/  VIADD R25, R29, 0x2 ;  /* 0x000000021d197836 */ /* 0x000fc40000000000 */
[----:B------:R-:W-:Y:S01]  /*2120*/  IMAD.X R30, RZ, RZ, RZ, P3 ;  /* 0x000000ffff1e7224 */ /* 0x000fe200018e06ff */
[C---:B0-----:R-:W-:Y:S02]  /*2130*/  LEA R26, P3, R27.reuse, UR6, 0x2 ;  /* 0x000000061b1a7c11 */ /* 0x041fe4000f8610ff */
[C---:B------:R-:W-:Y:S02]  /*2140*/  IADD3 R25, P4, PT, R70.reuse, R25, RZ ;  /* 0x0000001946197210 */ /* 0x040fe40007f9e0ff */
[----:B------:R-:W-:Y:S02]  /*2150*/  LEA.HI.X R27, R27, UR7, R30, 0x2, P3 ;  /* 0x000000071b1b7c11 */ /* 0x000fe400098f141e */
[-C--:B------:R-:W-:Y:S01]  /*2160*/  ISETP.GE.U32.AND P3, PT, R31, R64.reuse, PT ;  /* 0x000000401f00720c */ /* 0x080fe20003f66070 */
[----:B------:R-:W-:Y:S01]  /*2170*/  VIADD R31, R29, 0x4 ;  /* 0x000000041d1f7836 */ /* 0x000fe20000000000 */
[----:B------:R-:W-:Y:S01]  /*2180*/  LEA R24, P6, R25, UR6, 0x2 ;  /* 0x0000000619187c11 */ /* 0x000fe2000f8c10ff */
[----:B------:R-:W-:Y:S01]  /*2190*/  IMAD.X R28, RZ, RZ, RZ, P4 ;  /* 0x000000ffff1c7224 */ /* 0x000fe200020e06ff */
[-C--:B------:R-:W-:Y:S01]  /*21a0*/  ISETP.GE.U32.AND P4, PT, R55, R64.reuse, PT ;  /* 0x000000403700720c */ /* 0x080fe20003f86070 */
[----:B------:R-:W-:Y:S01]  /*21b0*/  VIADD R55, R53, 0x5 ;  /* 0x0000000535377836 */ /* 0x000fe20000000000 */
[----:B------:R-:W-:Y:S01]  /*21c0*/  @!P0 STG.E desc[UR8][R26.64+0x4], R46 ;  /* 0x0000042e1a008986 */ /* 0x000fe2000c101908 */
[C---:B------:R-:W-:Y:S01]  /*21d0*/  IADD3 R31, P0, PT, R70.reuse, R31, RZ ;  /* 0x0000001f461f7210 */ /* 0x040fe20007f1e0ff */
[----:B------:R-:W-:Y:S01]  /*21e0*/  VIADD R29, R29, 0x6 ;  /* 0x000000061d1d7836 */ /* 0x000fe20000000000 */
[----:B------:R-:W-:Y:S01]  /*21f0*/  LEA.HI.X R25, R25, UR7, R28, 0x2, P6 ;  /* 0x0000000719197c11 */ /* 0x000fe2000b0f141c */
[----:B------:R0:W-:Y:S01]  /*2200*/  @!P5 STG.E desc[UR8][R26.64], R51 ;  /* 0x000000331a00d986 */ /* 0x0001e2000c101908 */
[-C--:B------:R-:W-:Y:S01]  /*2210*/  ISETP.GE.U32.AND P5, PT, R55, R64.reuse, PT ;  /* 0x000000403700720c */ /* 0x080fe20003fa6070 */
[----:B------:R-:W-:Y:S01]  /*2220*/  VIADD R55, R53, 0x6 ;  /* 0x0000000635377836 */ /* 0x000fe20000000000 */
[----:B------:R-:W-:Y:S01]  /*2230*/  LEA R28, P6, R31, UR6, 0x2 ;  /* 0x000000061f1c7c11 */ /* 0x000fe2000f8c10ff */
[----:B------:R-:W-:Y:S01]  /*2240*/  IMAD.X R48, RZ, RZ, RZ, P0 ;  /* 0x000000ffff307224 */ /* 0x000fe200000e06ff */
[----:B------:R-:W-:Y:S01]  /*2250*/  IADD3 R30, P0, PT, R70, R29, RZ ;  /* 0x0000001d461e7210 */ /* 0x000fe20007f1e0ff */
[----:B------:R-:W-:Y:S01]  /*2260*/  VIADD R53, R53, 0x7 ;  /* 0x0000000735357836 */ /* 0x000fe20000000000 */
[----:B------:R1:W-:Y:S01]  /*2270*/  @!P2 STG.E desc[UR8][R24.64], R49 ;  /* 0x000000311800a986 */ /* 0x0003e2000c101908 */
[----:B------:R-:W-:-:S02]  /*2280*/  ISETP.GE.U32.AND P2, PT, R55, R64, PT ;  /* 0x000000403700720c */ /* 0x000fc40003f46070 */
[----:B------:R-:W-:Y:S01]  /*2290*/  LEA.HI.X R29, R31, UR7, R48, 0x2, P6 ;  /* 0x000000071f1d7c11 */ /* 0x000fe2000b0f1430 */
[----:B------:R1:W-:Y:S01]  /*22a0*/  @!P3 STG.E desc[UR8][R24.64+0x4], R44 ;  /* 0x0000042c1800b986 */ /* 0x0003e2000c101908 */
[----:B------:R-:W-:Y:S01]  /*22b0*/  ISETP.GE.U32.AND P6, PT, R53, R64, PT ;  /* 0x000000403500720c */ /* 0x000fe20003fc6070 */
[----:B0-----:R-:W-:Y:S01]  /*22c0*/  IMAD.X R27, RZ, RZ, RZ, P0 ;  /* 0x000000ffff1b7224 */ /* 0x001fe200000e06ff */
[C---:B------:R-:W-:Y:S01]  /*22d0*/  LEA R26, P0, R30.reuse, UR6, 0x2 ;  /* 0x000000061e1a7c11 */ /* 0x040fe2000f8010ff */
[----:B------:R1:W-:Y:S03]  /*22e0*/  @!P4 STG.E desc[UR8][R28.64], R47 ;  /* 0x0000002f1c00c986 */ /* 0x0003e6000c101908 */
[----:B------:R-:W-:Y:S01]  /*22f0*/  LEA.HI.X R27, R30, UR7, R27, 0x2, P0 ;  /* 0x000000071e1b7c11 */ /* 0x000fe200080f141b */
[----:B------:R1:W-:Y:S04]  /*2300*/  @!P5 STG.E desc[UR8][R28.64+0x4], R42 ;  /* 0x0000042a1c00d986 */ /* 0x0003e8000c101908 */
[----:B------:R1:W-:Y:S04]  /*2310*/  @!P2 STG.E desc[UR8][R26.64], R45 ;  /* 0x0000002d1a00a986 */ /* 0x0003e8000c101908 */
[----:B------:R1:W-:Y:S02]  /*2320*/  @!P6 STG.E desc[UR8][R26.64+0x4], R40 ;  /* 0x000004281a00e986 */ /* 0x0003e4000c101908 */
.L_x_8:
[----:B------:R-:W-:Y:S05]  /*2330*/  BSYNC.RECONVERGENT B0 ;  /* 0x0000000000007941 */ /* 0x000fea0003800200 */
.L_x_7:
[----:B------:R-:W-:Y:S04]  /*2340*/  BSSY.RECONVERGENT B0, `(.L_x_9) ;  /* 0x0000065000007945 */ /* 0x000fe80003800200 */
[----:B------:R-:W-:Y:S05]  /*2350*/  @P1 BRA `(.L_x_10) ;  /* 0x00000004008c1947 */ /* 0x000fea0003800000 */
[----:B-12---:R-:W-:Y:S01]  /*2360*/  IMAD.IADD R29, R80, 0x1, R81 ;  /* 0x00000001501d7824 */ /* 0x006fe200078e0251 */
[----:B------:R-:W-:Y:S01]  /*2370*/  BSSY.RECONVERGENT B1, `(.L_x_11) ;  /* 0x0000021000017945 */ /* 0x000fe20003800200 */
[----:B------:R-:W-:Y:S02]  /*2380*/  VIADD R26, R79, 0x3 ;  /* 0x000000034f1a7836 */ /* 0x000fe40000000000 */
[C---:B------:R-:W-:Y:S01]  /*2390*/  VIADD R31, R29.reuse, 0x1 ;  /* 0x000000011d1f7836 */ /* 0x040fe20000000000 */
[C---:B------:R-:W-:Y:S01]  /*23a0*/  ISETP.GE.U32.AND P6, PT, R29.reuse, R64, PT ;  /* 0x000000401d00720c */ /* 0x040fe20003fc6070 */
[----:B------:R-:W-:-:S03]  /*23b0*/  VIADD R45, R29, 0x2 ;  /* 0x000000021d2d7836 */ /* 0x000fc60000000000 */
[-C--:B------:R-:W-:Y:S01]  /*23c0*/  ISETP.GE.U32.AND P5, PT, R31, R64.reuse, PT ;  /* 0x000000401f00720c */ /* 0x080fe20003fa6070 */
[----:B------:R-:W-:Y:S01]  /*23d0*/  VIADD R31, R29, 0x3 ;  /* 0x000000031d1f7836 */ /* 0x000fe20000000000 */
[----:B------:R-:W-:Y:S01]  /*23e0*/  ISETP.GE.U32.AND P4, PT, R45, R64, PT ;  /* 0x000000402d00720c */ /* 0x000fe20003f86070 */
[----:B------:R-:W-:-:S03]  /*23f0*/  VIADD R45, R29, 0x5 ;  /* 0x000000051d2d7836 */ /* 0x000fc60000000000 */
[-C--:B------:R-:W-:Y:S01]  /*2400*/  ISETP.GE.U32.AND P3, PT, R31, R64.reuse, PT ;  /* 0x000000401f00720c */ /* 0x080fe20003f66070 */
[----:B------:R-:W-:Y:S01]  /*2410*/  VIADD R31, R29, 0x4 ;  /* 0x000000041d1f7836 */ /* 0x000fe20000000000 */
[-C--:B------:R-:W-:Y:S01]  /*2420*/  ISETP.GE.U32.AND P1, PT, R45, R64.reuse, PT ;  /* 0x000000402d00720c */ /* 0x080fe20003f26070 */
[----:B------:R-:W0:Y:S01]  /*2430*/  @!P6 LDC.64 R24, c[0x0][0x390] ;  /* 0x0000e400ff18eb82 */ /* 0x000e220000000a00 */
[-C--:B------:R-:W-:Y:S02]  /*2440*/  @!P6 IMAD R27, R26, R64.reuse, R81 ;  /* 0x000000401a1be224 */ /* 0x080fe400078e0251 */
[----:B------:R-:W-:-:S03]  /*2450*/  ISETP.GE.U32.AND P2, PT, R31, R64, PT ;  /* 0x000000401f00720c */ /* 0x000fc60003f46070 */
[----:B------:R-:W-:-:S05]  /*2460*/  @!P6 IADD3 R27, P0, PT, R70, R27, RZ ;  /* 0x0000001b461be210 */ /* 0x000fca0007f1e0ff */
[----:B------:R-:W-:Y:S01]  /*2470*/  @!P6 IMAD.X R28, RZ, RZ, RZ, P0 ;  /* 0x000000ffff1ce224 */ /* 0x000fe200000e06ff */
[----:B0-----:R-:W-:-:S04]  /*2480*/  @!P6 LEA R24, P0, R27, R24, 0x2 ;  /* 0x000000181b18e211 */ /* 0x001fc800078010ff */
[----:B------:R-:W-:Y:S01]  /*2490*/  @!P6 LEA.HI.X R25, R27, R25, R28, 0x2, P0 ;  /* 0x000000191b19e211 */ /* 0x000fe200000f141c */
[C---:B------:R-:W-:Y:S02]  /*24a0*/  VIADD R27, R29.reuse, 0x6 ;  /* 0x000000061d1b7836 */ /* 0x040fe40000000000 */
[----:B------:R-:W-:Y:S02]  /*24b0*/  VIADD R29, R29, 0x7 ;  /* 0x000000071d1d7836 */ /* 0x000fe40000000000 */
[----:B------:R0:W-:Y:S01]  /*24c0*/  @!P6 STG.E desc[UR8][R24.64], R43 ;  /* 0x0000002b1800e986 */ /* 0x0001e2000c101908 */
[-C--:B------:R-:W-:Y:S02]  /*24d0*/  ISETP.GE.U32.AND P0, PT, R27, R64.reuse, PT ;  /* 0x000000401b00720c */ /* 0x080fe40003f06070 */
[----:B------:R-:W-:Y:S01]  /*24e0*/  ISETP.GE.U32.AND P6, PT, R29, R64, PT ;  /* 0x000000401d00720c */ /* 0x000fe20003fc6070 */
[----:B------:R-:W-:-:S12]  /*24f0*/  @P5 BRA `(.L_x_12) ;  /* 0x0000000000205947 */ /* 0x000fd80003800000 */
[----:B------:R-:W1:Y:S01]  /*2500*/  LDCU.64 UR6, c[0x0][0x390] ;  /* 0x00007200ff0677ac */ /* 0x000e620008000a00 */
[----:B0-----:R-:W-:-:S04]  /*2510*/  IMAD R25, R26, R64, R81 ;  /* 0x000000401a197224 */ /* 0x001fc800078e0251 */
[----:B------:R-:W-:-:S05]  /*2520*/  VIADD R25, R25, 0x1 ;  /* 0x0000000119197836 */ /* 0x000fca0000000000 */
[----:B------:R-:W-:-:S05]  /*2530*/  IADD3 R25, P5, PT, R70, R25, RZ ;  /* 0x0000001946197210 */ /* 0x000fca0007fbe0ff */
[----:B------:R-:W-:Y:S01]  /*2540*/  IMAD.X R28, RZ, RZ, RZ, P5 ;  /* 0x000000ffff1c7224 */ /* 0x000fe200028e06ff */
[----:B-1----:R-:W-:-:S04]  /*2550*/  LEA R24, P5, R25, UR6, 0x2 ;  /* 0x0000000619187c11 */ /* 0x002fc8000f8a10ff */
[----:B------:R-:W-:-:S05]  /*2560*/  LEA.HI.X R25, R25, UR7, R28, 0x2, P5 ;  /* 0x0000000719197c11 */ /* 0x000fca000a8f141c */
[----:B------:R1:W-:Y:S04]  /*2570*/  STG.E desc[UR8][R24.64], R38 ;  /* 0x0000002618007986 */ /* 0x0003e8000c101908 */
.L_x_12:
[----:B------:R-:W-:Y:S05]  /*2580*/  BSYNC.RECONVERGENT B1 ;  /* 0x0000000000017941 */ /* 0x000fea0003800200 */
.L_x_11:
[----:B------:R-:W-:Y:S04]  /*2590*/  BSSY.RECONVERGENT B1, `(.L_x_13) ;  /* 0x000000a000017945 */ /* 0x000fe80003800200 */
[----:B------:R-:W-:Y:S05]  /*25a0*/  @P4 BRA `(.L_x_14) ;  /* 0x0000000000204947 */ /* 0x000fea0003800000 */
[----:B------:R-:W2:Y:S01]  /*25b0*/  LDCU.64 UR6, c[0x0][0x390] ;  /* 0x00007200ff0677ac */ /* 0x000ea20008000a00 */
[----:B01----:R-:W-:-:S04]  /*25c0*/  IMAD R25, R26, R64, R81 ;  /* 0x000000401a197224 */ /* 0x003fc800078e0251 */
[----:B------:R-:W-:-:S05]  /*25d0*/  VIADD R25, R25, 0x2 ;  /* 0x0000000219197836 */ /* 0x000fca0000000000 */
[----:B------:R-:W-:-:S05]  /*25e0*/  IADD3 R25, P4, PT, R70, R25, RZ ;  /* 0x0000001946197210 */ /* 0x000fca0007f9e0ff */
[----:B------:R-:W-:Y:S01]  /*25f0*/  IMAD.X R28, RZ, RZ, RZ, P4 ;  /* 0x000000ffff1c7224 */ /* 0x000fe200020e06ff */
[----:B--2---:R-:W-:-:S04]  /*2600*/  LEA R24, P4, R25, UR6, 0x2 ;  /* 0x0000000619187c11 */ /* 0x004fc8000f8810ff */
[----:B------:R-:W-:-:S05]  /*2610*/  LEA.HI.X R25, R25, UR7, R28, 0x2, P4 ;  /* 0x0000000719197c11 */ /* 0x000fca000a0f141c */
[----:B------:R2:W-:Y:S04]  /*2620*/  STG.E desc[UR8][R24.64], R41 ;  /* 0x0000002918007986 */ /* 0x0005e8000c101908 */
.L_x_14:
[----:B------:R-:W-:Y:S05]  /*2630*/  BSYNC.RECONVERGENT B1 ;  /* 0x0000000000017941 */ /* 0x000fea0003800200 */
.L_x_13:
[----:B------:R-:W-:Y:S04]  /*2640*/  BSSY.RECONVERGENT B1, `(.L_x_15) ;  /* 0x000000a000017945 */ /* 0x000fe80003800200 */
[----:B------:R-:W-:Y:S05]  /*2650*/  @P3 BRA `(.L_x_16) ;  /* 0x0000000000203947 */ /* 0x000fea0003800000 */
[----:B------:R-:W3:Y:S01]  /*2660*/  LDCU.64 UR6, c[0x0][0x390] ;  /* 0x00007200ff0677ac */ /* 0x000ee20008000a00 */
[----:B012---:R-:W-:-:S04]  /*2670*/  IMAD R25, R26, R64, R81 ;  /* 0x000000401a197224 */ /* 0x007fc800078e0251 */
[----:B------:R-:W-:-:S05]  /*2680*/  VIADD R25, R25, 0x3 ;  /* 0x0000000319197836 */ /* 0x000fca0000000000 */
[----:B------:R-:W-:-:S05]  /*2690*/  IADD3 R25, P3, PT, R70, R25, RZ ;  /* 0x0000001946197210 */ /* 0x000fca0007f7e0ff */
[----:B------:R-:W-:Y:S01]  /*26a0*/  IMAD.X R28, RZ, RZ, RZ, P3 ;  /* 0x000000ffff1c7224 */ /* 0x000fe200018e06ff */
[----:B---3--:R-:W-:-:S04]  /*26b0*/  LEA R24, P3, R25, UR6, 0x2 ;  /* 0x0000000619187c11 */ /* 0x008fc8000f8610ff */
[----:B------:R-:W-:-:S05]  /*26c0*/  LEA.HI.X R25, R25, UR7, R28, 0x2, P3 ;  /* 0x0000000719197c11 */ /* 0x000fca00098f141c */
[----:B------:R3:W-:Y:S04]  /*26d0*/  STG.E desc[UR8][R24.64], R36 ;  /* 0x0000002418007986 */ /* 0x0007e8000c101908 */
.L_x_16:
[----:B------:R-:W-:Y:S05]  /*26e0*/  BSYNC.RECONVERGENT B1 ;  /* 0x0000000000017941 */ /* 0x000fea0003800200 */
.L_x_15:
[----:B------:R-:W-:Y:S04]  /*26f0*/  BSSY.RECONVERGENT B1, `(.L_x_17) ;  /* 0x000000a000017945 */ /* 0x000fe80003800200 */
[----:B------:R-:W-:Y:S05]  /*2700*/  @P2 BRA `(.L_x_18) ;  /* 0x0000000000202947 */ /* 0x000fea0003800000 */
[----:B------:R-:W4:Y:S01]  /*2710*/  LDCU.64 UR6, c[0x0][0x390] ;  /* 0x00007200ff0677ac */ /* 0x000f220008000a00 */
[----:B0123--:R-:W-:-:S04]  /*2720*/  IMAD R25, R26, R64, R81 ;  /* 0x000000401a197224 */ /* 0x00ffc800078e0251 */
[----:B------:R-:W-:-:S05]  /*2730*/  VIADD R25, R25, 0x4 ;  /* 0x0000000419197836 */ /* 0x000fca0000000000 */
[----:B------:R-:W-:-:S05]  /*2740*/  IADD3 R25, P2, PT, R70, R25, RZ ;  /* 0x0000001946197210 */ /* 0x000fca0007f5e0ff */
[----:B------:R-:W-:Y:S01]  /*2750*/  IMAD.X R28, RZ, RZ, RZ, P2 ;  /* 0x000000ffff1c7224 */ /* 0x000fe200010e06ff */
[----:B----4-:R-:W-:-:S04]  /*2760*/  LEA R24, P2, R25, UR6, 0x2 ;  /* 0x0000000619187c11 */ /* 0x010fc8000f8410ff */
[----:B------:R-:W-:-:S05]  /*2770*/  LEA.HI.X R25, R25, UR7, R28, 0x2, P2 ;  /* 0x0000000719197c11 */ /* 0x000fca00090f141c */
[----:B------:R4:W-:Y:S04]  /*2780*/  STG.E desc[UR8][R24.64], R39 ;  /* 0x0000002718007986 */ /* 0x0009e8000c101908 */
.L_x_18:
[----:B------:R-:W-:Y:S05]  /*2790*/  BSYNC.RECONVERGENT B1 ;  /* 0x0000000000017941 */ /* 0x000fea0003800200 */
.L_x_17:
[----:B------:R-:W-:Y:S04]  /*27a0*/  BSSY.RECONVERGENT B1, `(.L_x_19) ;  /* 0x000000a000017945 */ /* 0x000fe80003800200 */
[----:B------:R-:W-:Y:S05]  /*27b0*/  @P1 BRA `(.L_x_20) ;  /* 0x0000000000201947 */ /* 0x000fea0003800000 */
[----:B------:R-:W5:Y:S01]  /*27c0*/  LDCU.64 UR6, c[0x0][0x390] ;  /* 0x00007200ff0677ac */ /* 0x000f620008000a00 */
[----:B01234-:R-:W-:-:S04]  /*27d0*/  IMAD R25, R26, R64, R81 ;  /* 0x000000401a197224 */ /* 0x01ffc800078e0251 */
[----:B------:R-:W-:-:S05]  /*27e0*/  VIADD R25, R25, 0x5 ;  /* 0x0000000519197836 */ /* 0x000fca0000000000 */
[----:B------:R-:W-:-:S05]  /*27f0*/  IADD3 R25, P1, PT, R70, R25, RZ ;  /* 0x0000001946197210 */ /* 0x000fca0007f3e0ff */
[----:B------:R-:W-:Y:S01]  /*2800*/  IMAD.X R28, RZ, RZ, RZ, P1 ;  /* 0x000000ffff1c7224 */ /* 0x000fe200008e06ff */
[----:B-----5:R-:W-:-:S04]  /*2810*/  LEA R24, P1, R25, UR6, 0x2 ;  /* 0x0000000619187c11 */ /* 0x020fc8000f8210ff */
[----:B------:R-:W-:-:S05]  /*2820*/  LEA.HI.X R25, R25, UR7, R28, 0x2, P1 ;  /* 0x0000000719197c11 */ /* 0x000fca00088f141c */
[----:B------:R0:W-:Y:S04]  /*2830*/  STG.E desc[UR8][R24.64], R34 ;  /* 0x0000002218007986 */ /* 0x0001e8000c101908 */
.L_x_20:
[----:B------:R-:W-:Y:S05]  /*2840*/  BSYNC.RECONVERGENT B1 ;  /* 0x0000000000017941 */ /* 0x000fea0003800200 */
.L_x_19:
        /* <DEDUP_REMOVED lines=10> */
.L_x_22:
[----:B------:R-:W-:Y:S05]  /*28f0*/  BSYNC.RECONVERGENT B1 ;  /* 0x0000000000017941 */ /* 0x000fea0003800200 */
.L_x_21:
        /* <DEDUP_REMOVED lines=9> */
.L_x_10:
[----:B------:R-:W-:Y:S05]  /*2990*/  BSYNC.RECONVERGENT B0 ;  /* 0x0000000000007941 */ /* 0x000fea0003800200 */
.L_x_9:
[C---:B01234-:R-:W-:Y:S01]  /*29a0*/  VIADD R24, R78.reuse, 0x4 ;  /* 0x000000044e187836 */ /* 0x05ffe20000000000 */
[----:B------:R-:W-:Y:S01]  /*29b0*/  BSSY.RECONVERGENT B0, `(.L_x_23) ;  /* 0x0000029000007945 */ /* 0x000fe20003800200 */
[----:B------:R-:W-:-:S03]  /*29c0*/  VIADD R25, R78, 0x5 ;  /* 0x000000054e197836 */ /* 0x000fc60000000000 */
[----:B------:R-:W-:Y:S02]  /*29d0*/  ISETP.GE.U32.AND P1, PT, R24, UR5, PT ;  /* 0x0000000518007c0c */ /* 0x000fe4000bf26070 */
[----:B------:R-:W-:-:S11]  /*29e0*/  ISETP.GE.U32.AND P0, PT, R25, UR5, PT ;  /* 0x0000000519007c0c */ /* 0x000fd6000bf06070 */
[----:B------:R-:W-:Y:S05]  /*29f0*/  @P1 BRA `(.L_x_24) ;  /* 0x0000000000901947 */ /* 0x000fea0003800000 */
[----:B------:R-:W0:Y:S01]  /*2a00*/  LDCU.64 UR6, c[0x0][0x390] ;  /* 0x00007200ff0677ac */ /* 0x000e220008000a00 */
[----:B------:R-:W-:Y:S02]  /*2a10*/  VIADD R24, R79, 0x4 ;  /* 0x000000044f187836 */ /* 0x000fe40000000000 */
[--C-:B------:R-:W-:Y:S02]  /*2a20*/  IMAD.IADD R29, R80, 0x1, R81.reuse ;  /* 0x00000001501d7824 */ /* 0x100fe400078e0251 */
[-C--:B------:R-:W-:Y:S02]  /*2a30*/  IMAD R27, R24, R64.reuse, R81 ;  /* 0x00000040181b7224 */ /* 0x080fe400078e0251 */
[C---:B------:R-:W-:Y:S01]  /*2a40*/  VIADD R31, R29.reuse, 0x1 ;  /* 0x000000011d1f7836 */ /* 0x040fe20000000000 */
[CC--:B------:R-:W-:Y:S01]  /*2a50*/  ISETP.GE.U32.AND P5, PT, R29.reuse, R64.reuse, PT ;  /* 0x000000401d00720c */ /* 0x0c0fe20003fa6070 */
[----:B------:R-:W-:Y:S01]  /*2a60*/  VIADD R37, R29, 0x2 ;  /* 0x000000021d257836 */ /* 0x000fe20000000000 */
[----:B------:R-:W-:Y:S01]  /*2a70*/  IADD3 R25, P1, PT, R70, R27, RZ ;  /* 0x0000001b46197210 */ /* 0x000fe20007f3e0ff */
[----:B------:R-:W-:Y:S01]  /*2a80*/  VIADD R27, R27, 0x4 ;  /* 0x000000041b1b7836 */ /* 0x000fe20000000000 */
[----:B------:R-:W-:Y:S01]  /*2a90*/  ISETP.GE.U32.AND P6, PT, R31, R64, PT ;  /* 0x000000401f00720c */ /* 0x000fe20003fc6070 */
[----:B------:R-:W-:-:S02]  /*2aa0*/  VIADD R31, R29, 0x3 ;  /* 0x000000031d1f7836 */ /* 0x000fc40000000000 */
[----:B------:R-:W-:Y:S01]  /*2ab0*/  IMAD.X R26, RZ, RZ, RZ, P1 ;  /* 0x000000ffff1a7224 */ /* 0x000fe200008e06ff */
[----:B------:R-:W-:Y:S01]  /*2ac0*/  ISETP.GE.U32.AND P1, PT, R37, R64, PT ;  /* 0x000000402500720c */ /* 0x000fe20003f26070 */
[----:B------:R-:W-:Y:S01]  /*2ad0*/  VIADD R37, R29, 0x4 ;  /* 0x000000041d257836 */ /* 0x000fe20000000000 */
[----:B0-----:R-:W-:Y:S01]  /*2ae0*/  LEA R24, P2, R25, UR6, 0x2 ;  /* 0x0000000619187c11 */ /* 0x001fe2000f8410ff */
[----:B------:R-:W-:-:S03]  /*2af0*/  VIADD R39, R29, 0x5 ;  /* 0x000000051d277836 */ /* 0x000fc60000000000 */
[----:B------:R-:W-:Y:S02]  /*2b00*/  LEA.HI.X R25, R25, UR7, R26, 0x2, P2 ;  /* 0x0000000719197c11 */ /* 0x000fe400090f141a */
[-C--:B------:R-:W-:Y:S01]  /*2b10*/  ISETP.GE.U32.AND P2, PT, R31, R64.reuse, PT ;  /* 0x000000401f00720c */ /* 0x080fe20003f46070 */
[----:B------:R-:W-:Y:S01]  /*2b20*/  VIADD R31, R29, 0x6 ;  /* 0x000000061d1f7836 */ /* 0x000fe20000000000 */
[-C--:B------:R-:W-:Y:S01]  /*2b30*/  ISETP.GE.U32.AND P3, PT, R37, R64.reuse, PT ;  /* 0x000000402500720c */ /* 0x080fe20003f66070 */
[----:B------:R-:W-:Y:S01]  /*2b40*/  VIADD R29, R29, 0x7 ;  /* 0x000000071d1d7836 */ /* 0x000fe20000000000 */
[----:B------:R0:W-:Y:S01]  /*2b50*/  @!P6 STG.E desc[UR8][R24.64+0x4], R22 ;  /* 0x000004161800e986 */ /* 0x0001e2000c101908 */
[----:B------:R-:W-:Y:S02]  /*2b60*/  IADD3 R27, P6, PT, R70, R27, RZ ;  /* 0x0000001b461b7210 */ /* 0x000fe40007fde0ff */
[-C--:B------:R-:W-:Y:S01]  /*2b70*/  ISETP.GE.U32.AND P4, PT, R39, R64.reuse, PT ;  /* 0x000000402700720c */ /* 0x080fe20003f86070 */
[----:B------:R0:W-:Y:S01]  /*2b80*/  @!P5 STG.E desc[UR8][R24.64], R35 ;  /* 0x000000231800d986 */ /* 0x0001e2000c101908 */
[-C--:B------:R-:W-:Y:S01]  /*2b90*/  ISETP.GE.U32.AND P5, PT, R31, R64.reuse, PT ;  /* 0x000000401f00720c */ /* 0x080fe20003fa6070 */
[----:B------:R-:W-:Y:S01]  /*2ba0*/  IMAD.X R28, RZ, RZ, RZ, P6 ;  /* 0x000000ffff1c7224 */ /* 0x000fe200030e06ff */
[----:B------:R-:W-:Y:S01]  /*2bb0*/  LEA R26, P6, R27, UR6, 0x2 ;  /* 0x000000061b1a7c11 */ /* 0x000fe2000f8c10ff */
[----:B------:R0:W-:Y:S01]  /*2bc0*/  @!P1 STG.E desc[UR8][R24.64+0x8], R33 ;  /* 0x0000082118009986 */ /* 0x0001e2000c101908 */
[----:B------:R-:W-:-:S02]  /*2bd0*/  ISETP.GE.U32.AND P1, PT, R29, R64, PT ;  /* 0x000000401d00720c */ /* 0x000fc40003f26070 */
[----:B------:R-:W-:Y:S01]  /*2be0*/  LEA.HI.X R27, R27, UR7, R28, 0x2, P6 ;  /* 0x000000071b1b7c11 */ /* 0x000fe2000b0f141c */
[----:B------:R0:W-:Y:S04]  /*2bf0*/  @!P2 STG.E desc[UR8][R24.64+0xc], R20 ;  /* 0x00000c141800a986 */ /* 0x0001e8000c101908 */
[----:B------:R0:W-:Y:S04]  /*2c00*/  @!P3 STG.E desc[UR8][R26.64], R23 ;  /* 0x000000171a00b986 */ /* 0x0001e8000c101908 */
[----:B------:R0:W-:Y:S04]  /*2c10*/  @!P4 STG.E desc[UR8][R26.64+0x4], R18 ;  /* 0x000004121a00c986 */ /* 0x0001e8000c101908 */
[----:B------:R0:W-:Y:S04]  /*2c20*/  @!P5 STG.E desc[UR8][R26.64+0x8], R21 ;  /* 0x000008151a00d986 */ /* 0x0001e8000c101908 */
[----:B------:R0:W-:Y:S02]  /*2c30*/  @!P1 STG.E desc[UR8][R26.64+0xc], R16 ;  /* 0x00000c101a009986 */ /* 0x0001e4000c101908 */
.L_x_24:
[----:B------:R-:W-:Y:S05]  /*2c40*/  BSYNC.RECONVERGENT B0 ;  /* 0x0000000000007941 */ /* 0x000fea0003800200 */
.L_x_23:
[----:B------:R-:W-:Y:S04]  /*2c50*/  BSSY.RECONVERGENT B0, `(.L_x_25) ;  /* 0x0000065000007945 */ /* 0x000fe80003800200 */
[----:B------:R-:W-:Y:S05]  /*2c60*/  @P0 BRA `(.L_x_26) ;  /* 0x00000004008c0947 */ /* 0x000fea0003800000 */
[----:B0-----:R-:W-:Y:S01]  /*2c70*/  IMAD.IADD R23, R80, 0x1, R81 ;  /* 0x0000000150177824 */ /* 0x001fe200078e0251 */
        /* <DEDUP_REMOVED lines=33> */
.L_x_28:
[----:B------:R-:W-:Y:S05]  /*2e90*/  BSYNC.RECONVERGENT B1 ;  /* 0x0000000000017941 */ /* 0x000fea0003800200 */
.L_x_27:
        /* <DEDUP_REMOVED lines=10> */
.L_x_30:
[----:B------:R-:W-:Y:S05]  /*2f40*/  BSYNC.RECONVERGENT B1 ;  /* 0x0000000000017941 */ /* 0x000fea0003800200 */
.L_x_29:
[----:B------:R-:W-:Y:S04]  /*2f50*/  BSSY.RECONVERGENT B1, `(.L_x_31) ;  /* 0x000000a000017945 */ /* 0x000fe80003800200 */
[----:B------:R-:W-:Y:S05]  /*2f60*/  @P3 BRA `(.L_x_32) ;  /* 0x0000000000203947 */ /* 0x000fea0003800000 */
[----:B------:R-:W3:Y:S01]  /*2f70*/  LDCU.64 UR6, c[0x0][0x390] ;  /* 0x00007200ff0677ac */ /* 0x000ee20008000a00 */
[----:B--2---:R-:W-:-:S04]  /*2f80*/  IMAD R17, R22, R64, R81 ;  /* 0x0000004016117224 */ /* 0x004fc800078e0251 */
[----:B------:R-:W-:-:S05]  /*2f90*/  VIADD R17, R17, 0x3 ;  /* 0x0000000311117836 */ /* 0x000fca0000000000 */
[----:B------:R-:W-:-:S05]  /*2fa0*/  IADD3 R17, P3, PT, R70, R17, RZ ;  /* 0x0000001146117210 */ /* 0x000fca0007f7e0ff */
[----:B-1----:R-:W-:Y:S01]  /*2fb0*/  IMAD.X R14, RZ, RZ, RZ, P3 ;  /* 0x000000ffff0e7224 */ /* 0x002fe200018e06ff */
[----:B---3--:R-:W-:-:S04]  /*2fc0*/  LEA R16, P3, R17, UR6, 0x2 ;  /* 0x0000000611107c11 */ /* 0x008fc8000f8610ff */
[----:B------:R-:W-:-:S05]  /*2fd0*/  LEA.HI.X R17, R17, UR7, R14, 0x2, P3 ;  /* 0x0000000711117c11 */ /* 0x000fca00098f140e */
[----:B------:R3:W-:Y:S04]  /*2fe0*/  STG.E desc[UR8][R16.64], R12 ;  /* 0x0000000c10007986 */ /* 0x0007e8000c101908 */
.L_x_32:
[----:B------:R-:W-:Y:S05]  /*2ff0*/  BSYNC.RECONVERGENT B1 ;  /* 0x0000000000017941 */ /* 0x000fea0003800200 */
.L_x_31:
[----:B------:R-:W-:Y:S04]  /*3000*/  BSSY.RECONVERGENT B1, `(.L_x_33) ;  /* 0x000000a000017945 */ /* 0x000fe80003800200 */
[----:B------:R-:W-:Y:S05]  /*3010*/  @P2 BRA `(.L_x_34) ;  /* 0x0000000000202947 */ /* 0x000fea0003800000 */
[----:B------:R-:W4:Y:S01]  /*3020*/  LDCU.64 UR6, c[0x0][0x390] ;  /* 0x00007200ff0677ac */ /* 0x000f220008000a00 */
[----:B--23--:R-:W-:-:S04]  /*3030*/  IMAD R17, R22, R64, R81 ;  /* 0x0000004016117224 */ /* 0x00cfc800078e0251 */
[----:B------:R-:W-:-:S05]  /*3040*/  VIADD R17, R17, 0x4 ;  /* 0x0000000411117836 */ /* 0x000fca0000000000 */
[----:B------:R-:W-:-:S05]  /*3050*/  IADD3 R17, P2, PT, R70, R17, RZ ;  /* 0x0000001146117210 */ /* 0x000fca0007f5e0ff */
[----:B------:R-:W-:Y:S01]  /*3060*/  IMAD.X R12, RZ, RZ, RZ, P2 ;  /* 0x000000ffff0c7224 */ /* 0x000fe200010e06ff */
[----:B----4-:R-:W-:-:S04]  /*3070*/  LEA R16, P2, R17, UR6, 0x2 ;  /* 0x0000000611107c11 */ /* 0x010fc8000f8410ff */
[----:B------:R-:W-:-:S05]  /*3080*/  LEA.HI.X R17, R17, UR7, R12, 0x2, P2 ;  /* 0x0000000711117c11 */ /* 0x000fca00090f140c */
[----:B------:R4:W-:Y:S04]  /*3090*/  STG.E desc[UR8][R16.64], R15 ;  /* 0x0000000f10007986 */ /* 0x0009e8000c101908 */
.L_x_34:
[----:B------:R-:W-:Y:S05]  /*30a0*/  BSYNC.RECONVERGENT B1 ;  /* 0x0000000000017941 */ /* 0x000fea0003800200 */
.L_x_33:
[----:B------:R-:W-:Y:S04]  /*30b0*/  BSSY.RECONVERGENT B1, `(.L_x_35) ;  /* 0x000000a000017945 */ /* 0x000fe80003800200 */
[----:B------:R-:W-:Y:S05]  /*30c0*/  @P1 BRA `(.L_x_36) ;  /* 0x0000000000201947 */ /* 0x000fea0003800000 */
[----:B------:R-:W1:Y:S01]  /*30d0*/  LDCU.64 UR6, c[0x0][0x390] ;  /* 0x00007200ff0677ac */ /* 0x000e620008000a00 */
[----:B----4-:R-:W-:-:S04]  /*30e0*/  IMAD R15, R22, R64, R81 ;  /* 0x00000040160f7224 */ /* 0x010fc800078e0251 */
[----:B------:R-:W-:-:S05]  /*30f0*/  VIADD R15, R15, 0x5 ;  /* 0x000000050f0f7836 */ /* 0x000fca0000000000 */
[----:B------:R-:W-:-:S05]  /*3100*/  IADD3 R15, P1, PT, R70, R15, RZ ;  /* 0x0000000f460f7210 */ /* 0x000fca0007f3e0ff */
[----:B---3--:R-:W-:Y:S01]  /*3110*/  IMAD.X R12, RZ, RZ, RZ, P1 ;  /* 0x000000ffff0c7224 */ /* 0x008fe200008e06ff */
[----:B-1----:R-:W-:-:S04]  /*3120*/  LEA R14, P1, R15, UR6, 0x2 ;  /* 0x000000060f0e7c11 */ /* 0x002fc8000f8210ff */
[----:B------:R-:W-:-:S05]  /*3130*/  LEA.HI.X R15, R15, UR7, R12, 0x2, P1 ;  /* 0x000000070f0f7c11 */ /* 0x000fca00088f140c */
[----:B------:R1:W-:Y:S04]  /*3140*/  STG.E desc[UR8][R14.64], R10 ;  /* 0x0000000a0e007986 */ /* 0x0003e8000c101908 */
.L_x_36:
[----:B------:R-:W-:Y:S05]  /*3150*/  BSYNC.RECONVERGENT B1 ;  /* 0x0000000000017941 */ /* 0x000fea0003800200 */
.L_x_35:
[----:B------:R-:W-:Y:S04]  /*3160*/  BSSY.RECONVERGENT B1, `(.L_x_37) ;  /* 0x000000a000017945 */ /* 0x000fe80003800200 */
[----:B------:R-:W-:Y:S05]  /*3170*/  @P0 BRA `(.L_x_38) ;  /* 0x0000000000200947 */ /* 0x000fea0003800000 */
[----:B------:R-:W5:Y:S01]  /*3180*/  LDCU.64 UR6, c[0x0][0x390] ;  /* 0x00007200ff0677ac */ /* 0x000f620008000a00 */
[----:B-1--4-:R-:W-:-:S04]  /*3190*/  IMAD R15, R22, R64, R81 ;  /* 0x00000040160f7224 */ /* 0x012fc800078e0251 */
[----:B------:R-:W-:-:S05]  /*31a0*/  VIADD R15, R15, 0x6 ;  /* 0x000000060f0f7836 */ /* 0x000fca0000000000 */
[----:B------:R-:W-:-:S05]  /*31b0*/  IADD3 R15, P0, PT, R70, R15, RZ ;  /* 0x0000000f460f7210 */ /* 0x000fca0007f1e0ff */
[----:B------:R-:W-:Y:S01]  /*31c0*/  IMAD.X R10, RZ, RZ, RZ, P0 ;  /* 0x000000ffff0a7224 */ /* 0x000fe200000e06ff */
[----:B-----5:R-:W-:-:S04]  /*31d0*/  LEA R14, P0, R15, UR6, 0x2 ;  /* 0x000000060f0e7c11 */ /* 0x020fc8000f8010ff */
[----:B------:R-:W-:-:S05]  /*31e0*/  LEA.HI.X R15, R15, UR7, R10, 0x2, P0 ;  /* 0x000000070f0f7c11 */ /* 0x000fca00080f140a */
[----:B------:R1:W-:Y:S04]  /*31f0*/  STG.E desc[UR8][R14.64], R13 ;  /* 0x0000000d0e007986 */ /* 0x0003e8000c101908 */
.L_x_38:
[----:B------:R-:W-:Y:S05]  /*3200*/  BSYNC.RECONVERGENT B1 ;  /* 0x0000000000017941 */ /* 0x000fea0003800200 */
.L_x_37:
[----:B------:R-:W-:Y:S05]  /*3210*/  @P6 BRA `(.L_x_26) ;  /* 0x0000000000206947 */ /* 0x000fea0003800000 */
[----:B------:R-:W3:Y:S01]  /*3220*/  LDCU.64 UR6, c[0x0][0x390] ;  /* 0x00007200ff0677ac */ /* 0x000ee20008000a00 */
[----:B-1----:R-:W-:-:S04]  /*3230*/  IMAD R13, R22, R64, R81 ;  /* 0x00000040160d7224 */ /* 0x002fc800078e0251 */
[----:B------:R-:W-:-:S05]  /*3240*/  VIADD R13, R13, 0x7 ;  /* 0x000000070d0d7836 */ /* 0x000fca0000000000 */
[----:B------:R-:W-:-:S05]  /*3250*/  IADD3 R13, P0, PT, R70, R13, RZ ;  /* 0x0000000d460d7210 */ /* 0x000fca0007f1e0ff */
[----:B------:R-:W-:Y:S01]  /*3260*/  IMAD.X R10, RZ, RZ, RZ, P0 ;  /* 0x000000ffff0a7224 */ /* 0x000fe200000e06ff */
[----:B---3--:R-:W-:-:S04]  /*3270*/  LEA R12, P0, R13, UR6, 0x2 ;  /* 0x000000060d0c7c11 */ /* 0x008fc8000f8010ff */
[----:B------:R-:W-:-:S05]  /*3280*/  LEA.HI.X R13, R13, UR7, R10, 0x2, P0 ;  /* 0x000000070d0d7c11 */ /* 0x000fca00080f140a */
[----:B------:R1:W-:Y:S04]  /*3290*/  STG.E desc[UR8][R12.64], R8 ;  /* 0x000000080c007986 */ /* 0x0003e8000c101908 */
.L_x_26:
[----:B------:R-:W-:Y:S05]  /*32a0*/  BSYNC.RECONVERGENT B0 ;  /* 0x0000000000007941 */ /* 0x000fea0003800200 */
.L_x_25:
[C---:B-1----:R-:W-:Y:S01]  /*32b0*/  VIADD R8, R78.reuse, 0x6 ;  /* 0x000000064e087836 */ /* 0x042fe20000000000 */
[----:B------:R-:W-:Y:S01]  /*32c0*/  BSSY.RECONVERGENT B0, `(.L_x_39) ;  /* 0x0000033000007945 */ /* 0x000fe20003800200 */
[----:B------:R-:W-:-:S03]  /*32d0*/  VIADD R78, R78, 0x7 ;  /* 0x000000074e4e7836 */ /* 0x000fc60000000000 */
[----:B------:R-:W-:Y:S02]  /*32e0*/  ISETP.GE.U32.AND P1, PT, R8, UR5, PT ;  /* 0x0000000508007c0c */ /* 0x000fe4000bf26070 */
[----:B------:R-:W-:-:S11]  /*32f0*/  ISETP.GE.U32.AND P0, PT, R78, UR5, PT ;  /* 0x000000054e007c0c */ /* 0x000fd6000bf06070 */
[----:B------:R-:W-:Y:S05]  /*3300*/  @P1 BRA `(.L_x_40) ;  /* 0x0000000000b81947 */ /* 0x000fea0003800000 */
[----:B------:R-:W1:Y:S01]  /*3310*/  LDCU.64 UR6, c[0x0][0x390] ;  /* 0x00007200ff0677ac */ /* 0x000e620008000a00 */
[--C-:B0-----:R-:W-:Y:S02]  /*3320*/  IMAD.IADD R21, R80, 0x1, R81.reuse ;  /* 0x0000000150157824 */ /* 0x101fe400078e0251 */
[----:B------:R-:W-:Y:S02]  /*3330*/  VIADD R8, R79, 0x6 ;  /* 0x000000064f087836 */ /* 0x000fe40000000000 */
[C---:B------:R-:W-:Y:S01]  /*3340*/  VIADD R13, R21.reuse, 0x1 ;  /* 0x00000001150d7836 */ /* 0x040fe20000000000 */
[CC--:B------:R-:W-:Y:S01]  /*3350*/  ISETP.GE.U32.AND P5, PT, R21.reuse, R64.reuse, PT ;  /* 0x000000401500720c */ /* 0x0c0fe20003fa6070 */
[-C--:B--234-:R-:W-:Y:S02]  /*3360*/  IMAD R17, R8, R64.reuse, R81 ;  /* 0x0000004008117224 */ /* 0x09cfe400078e0251 */
[----:B------:R-:W-:Y:S01]  /*3370*/  VIADD R19, R21, 0x3 ;  /* 0x0000000315137836 */ /* 0x000fe20000000000 */
[----:B------:R-:W-:Y:S01]  /*3380*/  ISETP.GE.U32.AND P1, PT, R13, R64, PT ;  /* 0x000000400d00720c */ /* 0x000fe20003f26070 */
[----:B------:R-:W-:Y:S01]  /*3390*/  VIADD R13, R17, 0x2 ;  /* 0x00000002110d7836 */ /* 0x000fe20000000000 */
[----:B------:R-:W-:Y:S01]  /*33a0*/  IADD3 R10, P3, PT, R70, R17, RZ ;  /* 0x00000011460a7210 */ /* 0x000fe20007f7e0ff */
[----:B------:R-:W-:-:S02]  /*33b0*/  VIADD R15, R21, 0x2 ;  /* 0x00000002150f7836 */ /* 0x000fc40000000000 */
[----:B------:R-:W-:Y:S01]  /*33c0*/  VIADD R23, R21, 0x4 ;  /* 0x0000000415177836 */ /* 0x000fe20000000000 */
[----:B------:R-:W-:Y:S01]  /*33d0*/  IADD3 R8, P4, PT, R70, R13, RZ ;  /* 0x0000000d46087210 */ /* 0x000fe20007f9e0ff */
[----:B------:R-:W-:Y:S01]  /*33e0*/  IMAD.X R13, RZ, RZ, RZ, P3 ;  /* 0x000000ffff0d7224 */ /* 0x000fe200018e06ff */
[C---:B-1----:R-:W-:Y:S02]  /*33f0*/  LEA R12, P3, R10.reuse, UR6, 0x2 ;  /* 0x000000060a0c7c11 */ /* 0x042fe4000f8610ff */
[-C--:B------:R-:W-:Y:S01]  /*3400*/  ISETP.GE.U32.AND P2, PT, R15, R64.reuse, PT ;  /* 0x000000400f00720c */ /* 0x080fe20003f46070 */
[----:B------:R-:W-:Y:S01]  /*3410*/  IMAD.X R15, RZ, RZ, RZ, P4 ;  /* 0x000000ffff0f7224 */ /* 0x000fe200020e06ff */
[----:B------:R-:W-:Y:S02]  /*3420*/  LEA.HI.X R13, R10, UR7, R13, 0x2, P3 ;  /* 0x000000070a0d7c11 */ /* 0x000fe400098f140d */
[-C--:B------:R-:W-:Y:S01]  /*3430*/  ISETP.GE.U32.AND P3, PT, R19, R64.reuse, PT ;  /* 0x000000401300720c */ /* 0x080fe20003f66070 */
[----:B------:R-:W-:Y:S01]  /*3440*/  VIADD R19, R17, 0x4 ;  /* 0x0000000411137836 */ /* 0x000fe20000000000 */
[----:B------:R-:W-:Y:S01]  /*3450*/  ISETP.GE.U32.AND P4, PT, R23, R64, PT ;  /* 0x000000401700720c */ /* 0x000fe20003f86070 */
[----:B------:R-:W-:Y:S01]  /*3460*/  VIADD R23, R21, 0x5 ;  /* 0x0000000515177836 */ /* 0x000fe20000000000 */
[----:B------:R-:W-:Y:S01]  /*3470*/  @!P1 STG.E desc[UR8][R12.64+0x4], R6 ;  /* 0x000004060c009986 */ /* 0x000fe2000c101908 */
[----:B------:R-:W-:Y:S01]  /*3480*/  LEA R14, P6, R8, UR6, 0x2 ;  /* 0x00000006080e7c11 */ /* 0x000fe2000f8c10ff */
[----:B------:R-:W-:Y:S01]  /*3490*/  VIADD R17, R17, 0x6 ;  /* 0x0000000611117836 */ /* 0x000fe20000000000 */
[----:B------:R-:W-:Y:S01]  /*34a0*/  IADD3 R19, P1, PT, R70, R19, RZ ;  /* 0x0000001346137210 */ /* 0x000fe20007f3e0ff */
[----:B------:R0:W-:Y:S01]  /*34b0*/  @!P5 STG.E desc[UR8][R12.64], R11 ;  /* 0x0000000b0c00d986 */ /* 0x0001e2000c101908 */
[----:B------:R-:W-:-:S02]  /*34c0*/  LEA.HI.X R15, R8, UR7, R15, 0x2, P6 ;  /* 0x00000007080f7c11 */ /* 0x000fc4000b0f140f */
[-C--:B------:R-:W-:Y:S01]  /*34d0*/  ISETP.GE.U32.AND P5, PT, R23, R64.reuse, PT ;  /* 0x000000401700720c */ /* 0x080fe20003fa6070 */
[----:B------:R-:W-:Y:S01]  /*34e0*/  VIADD R23, R21, 0x6 ;  /* 0x0000000615177836 */ /* 0x000fe20000000000 */
[----:B------:R-:W-:Y:S01]  /*34f0*/  LEA R16, P6, R19, UR6, 0x2 ;  /* 0x0000000613107c11 */ /* 0x000fe2000f8c10ff */
[----:B------:R-:W-:Y:S01]  /*3500*/  IMAD.X R8, RZ, RZ, RZ, P1 ;  /* 0x000000ffff087224 */ /* 0x000fe200008e06ff */
[----:B------:R-:W-:Y:S01]  /*3510*/  IADD3 R10, P1, PT, R70, R17, RZ ;  /* 0x00000011460a7210 */ /* 0x000fe20007f3e0ff */
[----:B------:R-:W-:Y:S01]  /*3520*/  VIADD R21, R21, 0x7 ;  /* 0x0000000715157836 */ /* 0x000fe20000000000 */
[----:B------:R1:W-:Y:S01]  /*3530*/  @!P2 STG.E desc[UR8][R14.64], R9 ;  /* 0x000000090e00a986 */ /* 0x0003e2000c101908 */
[-C--:B------:R-:W-:Y:S02]  /*3540*/  ISETP.GE.U32.AND P2, PT, R23, R64.reuse, PT ;  /* 0x000000401700720c */ /* 0x080fe40003f46070 */
[----:B------:R-:W-:Y:S01]  /*3550*/  LEA.HI.X R17, R19, UR7, R8, 0x2, P6 ;  /* 0x0000000713117c11 */ /* 0x000fe2000b0f1408 */
[----:B0-----:R-:W-:Y:S01]  /*3560*/  IMAD.X R11, RZ, RZ, RZ, P1 ;  /* 0x000000ffff0b7224 */ /* 0x001fe200008e06ff */
[----:B------:R-:W-:Y:S01]  /*3570*/  ISETP.GE.U32.AND P6, PT, R21, R64, PT ;  /* 0x000000401500720c */ /* 0x000fe20003fc6070 */
[----:B------:R0:W-:Y:S01]  /*3580*/  @!P3 STG.E desc[UR8][R14.64+0x4], R4 ;  /* 0x000004040e00b986 */ /* 0x0001e2000c101908 */
[----:B------:R-:W-:-:S03]  /*3590*/  LEA R8, P1, R10, UR6, 0x2 ;  /* 0x000000060a087c11 */ /* 0x000fc6000f8210ff */
[----:B------:R0:W-:Y:S01]  /*35a0*/  @!P4 STG.E desc[UR8][R16.64], R7 ;  /* 0x000000071000c986 */ /* 0x0001e2000c101908 */
[----:B-1----:R-:W-:-:S03]  /*35b0*/  LEA.HI.X R9, R10, UR7, R11, 0x2, P1 ;  /* 0x000000070a097c11 */ /* 0x002fc600088f140b */
[----:B------:R0:W-:Y:S04]  /*35c0*/  @!P5 STG.E desc[UR8][R16.64+0x4], R2 ;  /* 0x000004021000d986 */ /* 0x0001e8000c101908 */
[----:B------:R0:W-:Y:S04]  /*35d0*/  @!P2 STG.E desc[UR8][R8.64], R5 ;  /* 0x000000050800a986 */ /* 0x0001e8000c101908 */
[----:B------:R0:W-:Y:S02]  /*35e0*/  @!P6 STG.E desc[UR8][R8.64+0x4], R0 ;  /* 0x000004000800e986 */ /* 0x0001e4000c101908 */
.L_x_40:
[----:B------:R-:W-:Y:S05]  /*35f0*/  BSYNC.RECONVERGENT B0 ;  /* 0x0000000000007941 */ /* 0x000fea0003800200 */
.L_x_39:
[----:B------:R-:W-:Y:S05]  /*3600*/  @P0 EXIT ;  /* 0x000000000000094d */ /* 0x000fea0003800000 */
        /* <DEDUP_REMOVED lines=34> */
.L_x_42:
[----:B------:R-:W-:Y:S05]  /*3830*/  BSYNC.RECONVERGENT B0 ;  /* 0x0000000000007941 */ /* 0x000fea0003800200 */
.L_x_41:
[----:B------:R-:W-:Y:S04]  /*3840*/  BSSY.RECONVERGENT B0, `(.L_x_43) ;  /* 0x000000a000007945 */ /* 0x000fe80003800200 */
[----:B------:R-:W-:Y:S05]  /*3850*/  @P4 BRA `(.L_x_44) ;  /* 0x0000000000204947 */ /* 0x000fea0003800000 */
[----:B------:R-:W5:Y:S01]  /*3860*/  LDCU.64 UR4, c[0x0][0x390] ;  /* 0x00007200ff0477ac */ /* 0x000f620008000a00 */
[----:B01----:R-:W-:-:S04]  /*3870*/  IMAD R3, R79, R64, R81 ;  /* 0x000000404f037224 */ /* 0x003fc800078e0251 */
[----:B------:R-:W-:-:S05]  /*3880*/  VIADD R3, R3, 0x2 ;  /* 0x0000000203037836 */ /* 0x000fca0000000000 */
[----:B------:R-:W-:-:S05]  /*3890*/  IADD3 R3, P4, PT, R70, R3, RZ ;  /* 0x0000000346037210 */ /* 0x000fca0007f9e0ff */
[----:B------:R-:W-:Y:S01]  /*38a0*/  IMAD.X R0, RZ, RZ, RZ, P4 ;  /* 0x000000ffff007224 */ /* 0x000fe200020e06ff */
[----:B-----5:R-:W-:-:S04]  /*38b0*/  LEA R2, P4, R3, UR4, 0x2 ;  /* 0x0000000403027c11 */ /* 0x020fc8000f8810ff */
[----:B------:R-:W-:-:S05]  /*38c0*/  LEA.HI.X R3, R3, UR5, R0, 0x2, P4 ;  /* 0x0000000503037c11 */ /* 0x000fca000a0f1400 */
[----:B------:R0:W-:Y:S04]  /*38d0*/  STG.E desc[UR8][R2.64], R57 ;  /* 0x0000003902007986 */ /* 0x0001e8000c101908 */
.L_x_44:
[----:B------:R-:W-:Y:S05]  /*38e0*/  BSYNC.RECONVERGENT B0 ;  /* 0x0000000000007941 */ /* 0x000fea0003800200 */
.L_x_43:
        /* <DEDUP_REMOVED lines=10> */
.L_x_46:
[----:B------:R-:W-:Y:S05]  /*3990*/  BSYNC.RECONVERGENT B0 ;  /* 0x0000000000007941 */ /* 0x000fea0003800200 */
.L_x_45:
        /* <DEDUP_REMOVED lines=10> */
.L_x_48:
[----:B------:R-:W-:Y:S05]  /*3a40*/  BSYNC.RECONVERGENT B0 ;  /* 0x0000000000007941 */ /* 0x000fea0003800200 */
.L_x_47:
        /* <DEDUP_REMOVED lines=10> */
.L_x_50:
[----:B------:R-:W-:Y:S05]  /*3af0*/  BSYNC.RECONVERGENT B0 ;  /* 0x0000000000007941 */ /* 0x000fea0003800200 */
.L_x_49:
        /* <DEDUP_REMOVED lines=10> */
.L_x_52:
[----:B------:R-:W-:Y:S05]  /*3ba0*/  BSYNC.RECONVERGENT B0 ;  /* 0x0000000000007941 */ /* 0x000fea0003800200 */
.L_x_51:
[----:B------:R-:W-:Y:S05]  /*3bb0*/  @P6 EXIT ;  /* 0x000000000000694d */ /* 0x000fea0003800000 */
[----:B------:R-:W5:Y:S01]  /*3bc0*/  LDCU.64 UR4, c[0x0][0x390] ;  /* 0x00007200ff0477ac */ /* 0x000f620008000a00 */
[----:B01----:R-:W-:-:S04]  /*3bd0*/  IMAD R3, R79, R64, R81 ;  /* 0x000000404f037224 */ /* 0x003fc800078e0251 */
[----:B------:R-:W-:-:S05]  /*3be0*/  VIADD R3, R3, 0x7 ;  /* 0x0000000703037836 */ /* 0x000fca0000000000 */
[----:B------:R-:W-:-:S05]  /*3bf0*/  IADD3 R3, P0, PT, R70, R3, RZ ;  /* 0x0000000346037210 */ /* 0x000fca0007f1e0ff */
[----:B------:R-:W-:Y:S01]  /*3c00*/  IMAD.X R0, RZ, RZ, RZ, P0 ;  /* 0x000000ffff007224 */ /* 0x000fe200000e06ff */
[----:B-----5:R-:W-:-:S04]  /*3c10*/  LEA R2, P0, R3, UR4, 0x2 ;  /* 0x0000000403027c11 */ /* 0x020fc8000f8010ff */
[----:B------:R-:W-:-:S05]  /*3c20*/  LEA.HI.X R3, R3, UR5, R0, 0x2, P0 ;  /* 0x0000000503037c11 */ /* 0x000fca00080f1400 */
[----:B------:R-:W-:Y:S01]  /*3c30*/  STG.E desc[UR8][R2.64], R58 ;  /* 0x0000003a02007986 */ /* 0x000fe2000c101908 */
[----:B------:R-:W-:Y:S05]  /*3c40*/  EXIT ;  /* 0x000000000000794d */ /* 0x000fea0003800000 */
.L_x_53:
[----:B------:R-:W-:-:S00]  /*3c50*/  BRA `(.L_x_53) ;  /* 0xfffffffc00fc7947 */ /* 0x000fc0000383ffff */
[----:B------:R-:W-:-:S00]  /*3c60*/  NOP ;  /* 0x0000000000007918 */ /* 0x000fc00000000000 */
        /* <DEDUP_REMOVED lines=9> */
.L_x_67:


//--------------------- .text._Z29matrix_multiply_shared_memoryPKfS0_Pfiii --------------------------
	.section	.text._Z29matrix_multiply_shared_memoryPKfS0_Pfiii,"ax",@progbits
	.align	128
        .global         _Z29matrix_multiply_shared_memoryPKfS0_Pfiii
        .type           _Z29matrix_multiply_shared_memoryPKfS0_Pfiii,@function
        .size           _Z29matrix_multiply_shared_memoryPKfS0_Pfiii,(.L_x_68 - _Z29matrix_multiply_shared_memoryPKfS0_Pfiii)
        .other          _Z29matrix_multiply_shared_memoryPKfS0_Pfiii,@"STO_CUDA_ENTRY STV_DEFAULT"
_Z29matrix_multiply_shared_memoryPKfS0_Pfiii:
.text._Z29matrix_multiply_shared_memoryPKfS0_Pfiii:
[----:B------:R-:W-:Y:S01]  /*0000*/  LDC R1, c[0x0][0x37c] ;  /* 0x0000df00ff017b82 */ /* 0x000fe20000000800 */
[----:B------:R-:W0:Y:S01]  /*0010*/  S2R R0, SR_TID.Y ;  /* 0x0000000000007919 */ /* 0x000e220000002200 */
[----:B------:R-:W1:Y:S06]  /*0020*/  LDCU UR10, c[0x0][0x3a0] ;  /* 0x00007400ff0a77ac */ /* 0x000e6c0008000800 */
[----:B------:R-:W0:Y:S01]  /*0030*/  LDC R12, c[0x0][0x364] ;  /* 0x0000d900ff0c7b82 */ /* 0x000e220000000800 */
[----:B------:R-:W-:Y:S01]  /*0040*/  HFMA2 R23, -RZ, RZ, 0, 0 ;  /* 0x00000000ff177431 */ /* 0x000fe200000001ff */
[----:B------:R-:W2:Y:S01]  /*0050*/  S2R R21, SR_TID.X ;  /* 0x0000000000157919 */ /* 0x000ea20000002100 */
[----:B------:R-:W3:Y:S05]  /*0060*/  LDCU.64 UR8, c[0x0][0x358] ;  /* 0x00006b00ff0877ac */ /* 0x000eea0008000a00 */
[----:B------:R-:W0:Y:S08]  /*0070*/  S2UR UR4, SR_CTAID.Y ;  /* 0x00000000000479c3 */ /* 0x000e300000002600 */
[----:B------:R-:W2:Y:S01]  /*0080*/  S2UR UR5, SR_CTAID.X ;  /* 0x00000000000579c3 */ /* 0x000ea20000002500 */
[----:B-1----:R-:W-:-:S07]  /*0090*/  UISETP.GE.AND UP0, UPT, UR10, 0x1, UPT ;  /* 0x000000010a00788c */ /* 0x002fce000bf06270 */
[----:B------:R-:W2:Y:S01]  /*00a0*/  LDC R13, c[0x0][0x360] ;  /* 0x0000d800ff0d7b82 */ /* 0x000ea20000000800 */
[----:B0-----:R-:W-:Y:S02]  /*00b0*/  IMAD R12, R12, UR4, R0 ;  /* 0x000000040c0c7c24 */ /* 0x001fe4000f8e0200 */
[----:B--2---:R-:W-:Y:S01]  /*00c0*/  IMAD R13, R13, UR5, R21 ;  /* 0x000000050d0d7c24 */ /* 0x004fe2000f8e0215 */
[----:B---3--:R-:W-:Y:S06]  /*00d0*/  BRA.U !UP0, `(.L_x_54) ;  /* 0x0000000508387547 */ /* 0x008fec000b800000 */
[----:B------:R-:W0:Y:S01]  /*00e0*/  S2UR UR7, SR_CgaCtaId ;  /* 0x00000000000779c3 */ /* 0x000e220000008800 */
[----:B------:R-:W1:Y:S01]  /*00f0*/  LDCU UR11, c[0x0][0x39c] ;  /* 0x00007380ff0b77ac */ /* 0x000e620008000800 */
[----:B------:R-:W-:Y:S01]  /*0100*/  MOV R23, RZ ;  /* 0x000000ff00177202 */ /* 0x000fe20000000f00 */
[----:B------:R-:W-:Y:S01]  /*0110*/  IMAD R15, R12, UR10, R21 ;  /* 0x0000000a0c0f7c24 */ /* 0x000fe2000f8e0215 */
[----:B------:R-:W-:Y:S01]  /*0120*/  UMOV UR5, 0x400 ;  /* 0x0000040000057882 */ /* 0x000fe20000000000 */
[----:B------:R-:W-:-:S03]  /*0130*/  UIADD3 UR4, UPT, UPT, UR10, 0xf, URZ ;  /* 0x0000000f0a047890 */ /* 0x000fc6000fffe0ff */
[----:B------:R-:W2:Y:S01]  /*0140*/  LDC R14, c[0x0][0x39c] ;  /* 0x0000e700ff0e7b82 */ /* 0x000ea20000000800 */
[----:B------:R-:W-:Y:S02]  /*0150*/  UIADD3 UR6, UPT, UPT, UR5, 0x400, URZ ;  /* 0x0000040005067890 */ /* 0x000fe4000fffe0ff */
[----:B------:R-:W-:Y:S01]  /*0160*/  USHF.R.U32.HI UR4, URZ, 0x4, UR4 ;  /* 0x00000004ff047899 */ /* 0x000fe20008011604 */
[----:B------:R-:W3:Y:S04]  /*0170*/  LDCU UR13, c[0x0][0x3a0] ;  /* 0x00007400ff0d77ac */ /* 0x000ee80008000800 */
[----:B------:R-:W4:Y:S01]  /*0180*/  LDC.64 R2, c[0x0][0x380] ;  /* 0x0000e000ff027b82 */ /* 0x000f220000000a00 */
[----:B------:R-:W2:Y:S01]  /*0190*/  LDCU UR12, c[0x0][0x398] ;  /* 0x00007300ff0c77ac */ /* 0x000ea20008000800 */
[----:B-1----:R-:W-:Y:S01]  /*01a0*/  IMAD R17, R0, UR11, R13 ;  /* 0x0000000b00117c24 */ /* 0x002fe2000f8e020d */
[----:B------:R-:W-:-:S02]  /*01b0*/  UIADD3 UR4, UPT, UPT, -UR4, URZ, URZ ;  /* 0x000000ff04047290 */ /* 0x000fc4000fffe1ff */
[----:B0-----:R-:W-:Y:S02]  /*01c0*/  ULEA UR5, UR7, UR5, 0x18 ;  /* 0x0000000507057291 */ /* 0x001fe4000f8ec0ff */
[----:B------:R-:W-:-:S04]  /*01d0*/  ULEA UR6, UR7, UR6, 0x18 ;  /* 0x0000000607067291 */ /* 0x000fc8000f8ec0ff */
[C---:B------:R-:W-:Y:S02]  /*01e0*/  LEA R16, R0.reuse, UR5, 0x6 ;  /* 0x0000000500107c11 */ /* 0x040fe4000f8e30ff */
[C---:B------:R-:W-:Y:S02]  /*01f0*/  LEA R19, R21.reuse, UR6, 0x2 ;  /* 0x0000000615137c11 */ /* 0x040fe4000f8e10ff */
[----:B------:R-:W-:Y:S02]  /*0200*/  LEA R20, R21, R16, 0x2 ;  /* 0x0000001015147211 */ /* 0x000fe400078e10ff */
[----:B---3--:R-:W-:-:S07]  /*0210*/  LEA R18, R0, R19, 0x6 ;  /* 0x0000001300127211 */ /* 0x008fce00078e30ff */
.L_x_55:
[----:B------:R-:W-:Y:S01]  /*0220*/  ISETP.GE.AND P0, PT, R0, UR13, PT ;  /* 0x0000000d00007c0c */ /* 0x000fe2000bf06270 */
[----:B------:R-:W-:Y:S01]  /*0230*/  HFMA2 R29, -RZ, RZ, 0, 0 ;  /* 0x00000000ff1d7431 */ /* 0x000fe200000001ff */
[----:B------:R-:W-:Y:S01]  /*0240*/  ISETP.GE.AND P1, PT, R21, UR13, PT ;  /* 0x0000000d15007c0c */ /* 0x000fe2000bf26270 */
[----:B----4-:R-:W-:Y:S01]  /*0250*/  IMAD.WIDE R4, R15, 0x4, R2 ;  /* 0x000000040f047825 */ /* 0x010fe200078e0202 */
[----:B--2---:R-:W-:Y:S02]  /*0260*/  ISETP.GE.OR P0, PT, R13, R14, P0 ;  /* 0x0000000e0d00720c */ /* 0x004fe40000706670 */
[----:B------:R-:W-:Y:S02]  /*0270*/  ISETP.GE.OR P1, PT, R12, UR12, P1 ;  /* 0x0000000c0c007c0c */ /* 0x000fe40008f26670 */
[----:B------:R-:W-:-:S09]  /*0280*/  MOV R27, RZ ;  /* 0x000000ff001b7202 */ /* 0x000fd20000000f00 */
[----:B------:R-:W0:Y:S02]  /*0290*/  @!P0 LDC.64 R6, c[0x0][0x388] ;  /* 0x0000e200ff068b82 */ /* 0x000e240000000a00 */
[----:B------:R-:W2:Y:S01]  /*02a0*/  @!P1 LDG.E.CONSTANT R27, desc[UR8][R4.64] ;  /* 0x00000008041b9981 */ /* 0x000ea2000c1e9900 */
[----:B0-----:R-:W-:-:S05]  /*02b0*/  @!P0 IMAD.WIDE R6, R17, 0x4, R6 ;  /* 0x0000000411068825 */ /* 0x001fca00078e0206 */
[----:B------:R-:W3:Y:S01]  /*02c0*/  @!P0 LDG.E.CONSTANT R29, desc[UR8][R6.64] ;  /* 0x00000008061d8981 */ /* 0x000ee2000c1e9900 */
[----:B------:R-:W-:-:S04]  /*02d0*/  UIADD3 UR4, UPT, UPT, UR4, 0x1, URZ ;  /* 0x0000000104047890 */ /* 0x000fc8000fffe0ff */
[----:B------:R-:W-:Y:S01]  /*02e0*/  UISETP.NE.AND UP0, UPT, UR4, URZ, UPT ;  /* 0x000000ff0400728c */ /* 0x000fe2000bf05270 */
[----:B------:R-:W-:Y:S02]  /*02f0*/  IADD3 R0, PT, PT, R0, 0x10, RZ ;  /* 0x0000001000007810 */ /* 0x000fe40007ffe0ff */
[----:B------:R-:W-:Y:S02]  /*0300*/  IADD3 R15, PT, PT, R15, 0x10, RZ ;  /* 0x000000100f0f7810 */ /* 0x000fe40007ffe0ff */
[----:B------:R-:W-:Y:S02]  /*0310*/  IADD3 R21, PT, PT, R21, 0x10, RZ ;  /* 0x0000001015157810 */ /* 0x000fe40007ffe0ff */
[----:B------:R-:W-:Y:S01]  /*0320*/  LEA R17, R14, R17, 0x4 ;  /* 0x000000110e117211 */ /* 0x000fe200078e20ff */
[----:B--2---:R-:W-:Y:S04]  /*0330*/  STS [R20], R27 ;  /* 0x0000001b14007388 */ /* 0x004fe80000000800 */
[----:B---3--:R-:W-:Y:S01]  /*0340*/  STS [R18], R29 ;  /* 0x0000001d12007388 */ /* 0x008fe20000000800 */
[----:B------:R-:W-:Y:S06]  /*0350*/  BAR.SYNC.DEFER_BLOCKING 0x0 ;  /* 0x0000000000007b1d */ /* 0x000fec0000010000 */
[----:B------:R-:W-:Y:S04]  /*0360*/  LDS R22, [R19] ;  /* 0x0000000013167984 */ /* 0x000fe80000000800 */
[----:B------:R-:W0:Y:S04]  /*0370*/  LDS.128 R8, [R16] ;  /* 0x0000000010087984 */ /* 0x000e280000000c00 */
[----:B------:R-:W1:Y:S04]  /*0380*/  LDS R26, [R19+0x40] ;  /* 0x00004000131a7984 */ /* 0x000e680000000800 */
[----:B------:R-:W2:Y:S04]  /*0390*/  LDS R25, [R19+0x80] ;  /* 0x0000800013197984 */ /* 0x000ea80000000800 */
[----:B------:R-:W3:Y:S04]  /*03a0*/  LDS R24, [R19+0xc0] ;  /* 0x0000c00013187984 */ /* 0x000ee80000000800 */
[----:B------:R-:W-:Y:S04]  /*03b0*/  LDS.128 R4, [R16+0x10] ;  /* 0x0000100010047984 */ /* 0x000fe80000000c00 */
[----:B------:R-:W-:Y:S01]  /*03c0*/  LDS R27, [R19+0x200] ;  /* 0x00020000131b7984 */ /* 0x000fe20000000800 */
[----:B0-----:R-:W-:-:S03]  /*03d0*/  FFMA R8, R8, R22, R23 ;  /* 0x0000001608087223 */ /* 0x001fc60000000017 */
[----:B------:R-:W0:Y:S01]  /*03e0*/  LDS R23, [R19+0x100] ;  /* 0x0001000013177984 */ /* 0x000e220000000800 */
[----:B-1----:R-:W-:-:S03]  /*03f0*/  FFMA R8, R26, R9, R8 ;  /* 0x000000091a087223 */ /* 0x002fc60000000008 */
[----:B------:R-:W1:Y:S01]  /*0400*/  LDS R22, [R19+0x140] ;  /* 0x0001400013167984 */ /* 0x000e620000000800 */
[----:B--2---:R-:W-:-:S03]  /*0410*/  FFMA R9, R25, R10, R8 ;  /* 0x0000000a19097223 */ /* 0x004fc60000000008 */
[----:B------:R-:W2:Y:S01]  /*0420*/  LDS R25, [R19+0x180] ;  /* 0x0001800013197984 */ /* 0x000ea20000000800 */
[----:B---3--:R-:W-:-:S03]  /*0430*/  FFMA R9, R24, R11, R9 ;  /* 0x0000000b18097223 */ /* 0x008fc60000000009 */
[----:B------:R-:W3:Y:S04]  /*0440*/  LDS R26, [R19+0x1c0] ;  /* 0x0001c000131a7984 */ /* 0x000ee80000000800 */
[----:B------:R-:W-:Y:S01]  /*0450*/  LDS R24, [R19+0x240] ;  /* 0x0002400013187984 */ /* 0x000fe20000000800 */
[----:B0-----:R-:W-:-:S03]  /*0460*/  FFMA R23, R4, R23, R9 ;  /* 0x0000001704177223 */ /* 0x001fc60000000009 */
[----:B------:R-:W0:Y:S01]  /*0470*/  LDS.128 R8, [R16+0x20] ;  /* 0x0000200010087984 */ /* 0x000e220000000c00 */
[----:B-1----:R-:W-:-:S03]  /*0480*/  FFMA R22, R22, R5, R23 ;  /* 0x0000000516167223 */ /* 0x002fc60000000017 */
[----:B------:R-:W1:Y:S01]  /*0490*/  LDS R23, [R19+0x280] ;  /* 0x0002800013177984 */ /* 0x000e620000000800 */
[----:B--2---:R-:W-:-:S03]  /*04a0*/  FFMA R25, R25, R6, R22 ;  /* 0x0000000619197223 */ /* 0x004fc60000000016 */
[----:B------:R-:W2:Y:S01]  /*04b0*/  LDS R22, [R19+0x2c0] ;  /* 0x0002c00013167984 */ /* 0x000ea20000000800 */
[----:B---3--:R-:W-:-:S03]  /*04c0*/  FFMA R7, R26, R7, R25 ;  /* 0x000000071a077223 */ /* 0x008fc60000000019 */
[----:B------:R-:W-:Y:S01]  /*04d0*/  LDS R25, [R19+0x300] ;  /* 0x0003000013197984 */ /* 0x000fe20000000800 */
[----:B0-----:R-:W-:-:S03]  /*04e0*/  FFMA R27, R8, R27, R7 ;  /* 0x0000001b081b7223 */ /* 0x001fc60000000007 */
[----:B------:R-:W0:Y:S01]  /*04f0*/  LDS.128 R4, [R16+0x30] ;  /* 0x0000300010047984 */ /* 0x000e220000000c00 */
[----:B------:R-:W-:-:S03]  /*0500*/  FFMA R24, R24, R9, R27 ;  /* 0x0000000918187223 */ /* 0x000fc6000000001b */
[----:B------:R-:W3:Y:S04]  /*0510*/  LDS R27, [R19+0x340] ;  /* 0x00034000131b7984 */ /* 0x000ee80000000800 */
[----:B------:R-:W4:Y:S04]  /*0520*/  LDS R9, [R19+0x380] ;  /* 0x0003800013097984 */ /* 0x000f280000000800 */
[----:B------:R-:W5:Y:S01]  /*0530*/  LDS R8, [R19+0x3c0] ;  /* 0x0003c00013087984 */ /* 0x000f620000000800 */
[----:B-1----:R-:W-:-:S04]  /*0540*/  FFMA R23, R23, R10, R24 ;  /* 0x0000000a17177223 */ /* 0x002fc80000000018 */
[----:B--2---:R-:W-:-:S04]  /*0550*/  FFMA R11, R22, R11, R23 ;  /* 0x0000000b160b7223 */ /* 0x004fc80000000017 */
[----:B0-----:R-:W-:-:S04]  /*0560*/  FFMA R4, R4, R25, R11 ;  /* 0x0000001904047223 */ /* 0x001fc8000000000b */
[----:B---3--:R-:W-:-:S04]  /*0570*/  FFMA R4, R27, R5, R4 ;  /* 0x000000051b047223 */ /* 0x008fc80000000004 */
[----:B----4-:R-:W-:-:S04]  /*0580*/  FFMA R9, R9, R6, R4 ;  /* 0x0000000609097223 */ /* 0x010fc80000000004 */
[----:B-----5:R-:W-:Y:S01]  /*0590*/  FFMA R23, R8, R7, R9 ;  /* 0x0000000708177223 */ /* 0x020fe20000000009 */
[----:B------:R-:W-:Y:S06]  /*05a0*/  BAR.SYNC.DEFER_BLOCKING 0x0 ;  /* 0x0000000000007b1d */ /* 0x000fec0000010000 */
[----:B------:R-:W-:Y:S05]  /*05b0*/  BRA.U UP0, `(.L_x_55) ;  /* 0xfffffffd00187547 */ /* 0x000fea000b83ffff */
.L_x_54:
[----:B------:R-:W0:Y:S02]  /*05c0*/  LDCU.64 UR4, c[0x0][0x398] ;  /* 0x00007300ff0477ac */ /* 0x000e240008000a00 */
[----:B0-----:R-:W-:-:S04]  /*05d0*/  ISETP.GE.AND P0, PT, R13, UR5, PT ;  /* 0x000000050d007c0c */ /* 0x001fc8000bf06270 */
[----:B------:R-:W-:-:S13]  /*05e0*/  ISETP.GE.OR P0, PT, R12, UR4, P0 ;  /* 0x000000040c007c0c */ /* 0x000fda0008706670 */
[----:B------:R-:W-:Y:S05]  /*05f0*/  @P0 EXIT ;  /* 0x000000000000094d */ /* 0x000fea0003800000 */
[----:B------:R-:W0:Y:S01]  /*0600*/  LDC.64 R2, c[0x0][0x390] ;  /* 0x0000e400ff027b82 */ /* 0x000e220000000a00 */
[----:B------:R-:W-:-:S04]  /*0610*/  IMAD R13, R12, UR5, R13 ;  /* 0x000000050c0d7c24 */ /* 0x000fc8000f8e020d */
[----:B0-----:R-:W-:-:S05]  /*0620*/  IMAD.WIDE R2, R13, 0x4, R2 ;  /* 0x000000040d027825 */ /* 0x001fca00078e0202 */
[----:B------:R-:W-:Y:S01]  /*0630*/  STG.E desc[UR8][R2.64], R23 ;  /* 0x0000001702007986 */ /* 0x000fe2000c101908 */
[----:B------:R-:W-:Y:S05]  /*0640*/  EXIT ;  /* 0x000000000000794d */ /* 0x000fea0003800000 */
.L_x_56:
        /* <DEDUP_REMOVED lines=11> */
.L_x_68:


//--------------------- .text._Z26matrix_multiply_coalescingPKfS0_Pfiii --------------------------
	.section	.text._Z26matrix_multiply_coalescingPKfS0_Pfiii,"ax",@progbits
	.align	128
        .global         _Z26matrix_multiply_coalescingPKfS0_Pfiii
        .type           _Z26matrix_multiply_coalescingPKfS0_Pfiii,@function
        .size           _Z26matrix_multiply_coalescingPKfS0_Pfiii,(.L_x_69 - _Z26matrix_multiply_coalescingPKfS0_Pfiii)
        .other          _Z26matrix_multiply_coalescingPKfS0_Pfiii,@"STO_CUDA_ENTRY STV_DEFAULT"
_Z26matrix_multiply_coalescingPKfS0_Pfiii:
.text._Z26matrix_multiply_coalescingPKfS0_Pfiii:
[----:B------:R-:W-:Y:S01]  /*0000*/  LDC R1, c[0x0][0x37c] ;  /* 0x0000df00ff017b82 */ /* 0x000fe20000000800 */
[----:B------:R-:W0:Y:S07]  /*0010*/  S2R R5, SR_TID.X ;  /* 0x0000000000057919 */ /* 0x000e2e0000002100 */
[----:B------:R-:W1:Y:S01]  /*0020*/  LDC R19, c[0x0][0x364] ;  /* 0x0000d900ff137b82 */ /* 0x000e620000000800 */
[----:B------:R-:W1:Y:S07]  /*0030*/  S2R R4, SR_TID.Y ;  /* 0x0000000000047919 */ /* 0x000e6e0000002200 */
[----:B------:R-:W0:Y:S08]  /*0040*/  S2UR UR5, SR_CTAID.X ;  /* 0x00000000000579c3 */ /* 0x000e300000002500 */
[----:B------:R-:W0:Y:S08]  /*0050*/  LDC R0, c[0x0][0x360] ;  /* 0x0000d800ff007b82 */ /* 0x000e300000000800 */
[----:B------:R-:W1:Y:S08]  /*0060*/  S2UR UR4, SR_CTAID.Y ;  /* 0x00000000000479c3 */ /* 0x000e700000002600 */
[----:B------:R-:W2:Y:S01]  /*0070*/  LDC.64 R2, c[0x0][0x398] ;  /* 0x0000e600ff027b82 */ /* 0x000ea20000000a00 */
[----:B0-----:R-:W-:-:S02]  /*0080*/  IMAD R0, R0, UR5, R5 ;  /* 0x0000000500007c24 */ /* 0x001fc4000f8e0205 */
[----:B-1----:R-:W-:-:S03]  /*0090*/  IMAD R19, R19, UR4, R4 ;  /* 0x0000000413137c24 */ /* 0x002fc6000f8e0204 */
[----:B--2---:R-:W-:-:S04]  /*00a0*/  ISETP.GE.AND P0, PT, R0, R3, PT ;  /* 0x000000030000720c */ /* 0x004fc80003f06270 */
[----:B------:R-:W-:-:S13]  /*00b0*/  ISETP.GE.OR P0, PT, R19, R2, P0 ;  /* 0x000000021300720c */ /* 0x000fda0000706670 */
[----:B------:R-:W-:Y:S05]  /*00c0*/  @P0 EXIT ;  /* 0x000000000000094d */ /* 0x000fea0003800000 */
[----:B------:R-:W0:Y:S01]  /*00d0*/  LDC R2, c[0x0][0x3a0] ;  /* 0x0000e800ff027b82 */ /* 0x000e220000000800 */
[----:B------:R-:W1:Y:S01]  /*00e0*/  LDCU.64 UR4, c[0x0][0x358] ;  /* 0x00006b00ff0477ac */ /* 0x000e620008000a00 */
[----:B------:R-:W-:Y:S01]  /*00f0*/  HFMA2 R24, -RZ, RZ, 0, 0 ;  /* 0x00000000ff187431 */ /* 0x000fe200000001ff */
[----:B0-----:R-:W-:-:S13]  /*0100*/  ISETP.GE.AND P0, PT, R2, 0x1, PT ;  /* 0x000000010200780c */ /* 0x001fda0003f06270 */
[----:B-1----:R-:W-:Y:S05]  /*0110*/  @!P0 BRA `(.L_x_57) ;  /* 0x0000000400e08947 */ /* 0x002fea0003800000 */
[C---:B------:R-:W-:Y:S01]  /*0120*/  ISETP.GE.U32.AND P1, PT, R2.reuse, 0x8, PT ;  /* 0x000000080200780c */ /* 0x040fe20003f26070 */
[----:B------:R-:W-:Y:S01]  /*0130*/  IMAD R20, R19, R2, RZ ;  /* 0x0000000213147224 */ /* 0x000fe200078e02ff */
[----:B------:R-:W-:Y:S02]  /*0140*/  LOP3.LUT R27, R2, 0x7, RZ, 0xc0, !PT ;  /* 0x00000007021b7812 */ /* 0x000fe400078ec0ff */
[----:B------:R-:W-:Y:S02]  /*0150*/  MOV R24, RZ ;  /* 0x000000ff00187202 */ /* 0x000fe40000000f00 */
[----:B------:R-:W-:Y:S02]  /*0160*/  ISETP.NE.AND P0, PT, R27, RZ, PT ;  /* 0x000000ff1b00720c */ /* 0x000fe40003f05270 */
[----:B------:R-:W-:-:S05]  /*0170*/  MOV R21, RZ ;  /* 0x000000ff00157202 */ /* 0x000fca0000000f00 */
[----:B------:R-:W-:Y:S06]  /*0180*/  @!P1 BRA `(.L_x_58) ;  /* 0x0000000000c49947 */ /* 0x000fec0003800000 */
[----:B------:R-:W0:Y:S01]  /*0190*/  LDC.64 R4, c[0x0][0x380] ;  /* 0x0000e000ff047b82 */ /* 0x000e220000000a00 */
[----:B------:R-:W-:Y:S02]  /*01a0*/  LOP3.LUT R21, R2, 0x7ffffff8, RZ, 0xc0, !PT ;  /* 0x7ffffff802157812 */ /* 0x000fe400078ec0ff */
[----:B------:R-:W-:Y:S02]  /*01b0*/  MOV R24, RZ ;  /* 0x000000ff00187202 */ /* 0x000fe40000000f00 */
[----:B------:R-:W-:Y:S02]  /*01c0*/  MOV R18, R0 ;  /* 0x0000000000127202 */ /* 0x000fe40000000f00 */
[----:B------:R-:W-:Y:S01]  /*01d0*/  IADD3 R22, PT, PT, -R21, RZ, RZ ;  /* 0x000000ff15167210 */ /* 0x000fe20007ffe1ff */
[----:B0-----:R-:W-:-:S03]  /*01e0*/  IMAD.WIDE.U32 R4, R20, 0x4, R4 ;  /* 0x0000000414047825 */ /* 0x001fc600078e0004 */
[----:B------:R-:W-:-:S04]  /*01f0*/  IADD3 R6, P1, PT, R4, 0x10, RZ ;  /* 0x0000001004067810 */ /* 0x000fc80007f3e0ff */
[----:B------:R-:W-:-:S09]  /*0200*/  IADD3.X R7, PT, PT, RZ, R5, RZ, P1, !PT ;  /* 0x00000005ff077210 */ /* 0x000fd20000ffe4ff */
.L_x_59:
[----:B------:R-:W0:Y:S01]  /*0210*/  LDC.64 R16, c[0x0][0x388] ;  /* 0x0000e200ff107b82 */ /* 0x000e220000000a00 */
[----:B------:R-:W-:Y:S02]  /*0220*/  MOV R4, R6 ;  /* 0x0000000600047202 */ /* 0x000fe40000000f00 */
[----:B------:R-:W-:-:S05]  /*0230*/  MOV R5, R7 ;  /* 0x0000000700057202 */ /* 0x000fca0000000f00 */
[----:B------:R-:W2:Y:S04]  /*0240*/  LDG.E.CONSTANT R25, desc[UR4][R4.64+-0x10] ;  /* 0xfffff00404197981 */ /* 0x000ea8000c1e9900 */
[----:B------:R-:W3:Y:S04]  /*0250*/  LDG.E.CONSTANT R23, desc[UR4][R4.64+-0xc] ;  /* 0xfffff40404177981 */ /* 0x000ee8000c1e9900 */
[----:B------:R-:W4:Y:S04]  /*0260*/  LDG.E.CONSTANT R29, desc[UR4][R4.64+-0x8] ;  /* 0xfffff804041d7981 */ /* 0x000f28000c1e9900 */
[----:B------:R-:W5:Y:S01]  /*0270*/  LDG.E.CONSTANT R28, desc[UR4][R4.64+-0x4] ;  /* 0xfffffc04041c7981 */ /* 0x000f62000c1e9900 */
[----:B0-----:R-:W-:-:S05]  /*0280*/  IMAD.WIDE R16, R18, 0x4, R16 ;  /* 0x0000000412107825 */ /* 0x001fca00078e0210 */
[----:B------:R0:W2:Y:S01]  /*0290*/  LDG.E.CONSTANT R26, desc[UR4][R16.64] ;  /* 0x00000004101a7981 */ /* 0x0000a2000c1e9900 */
[----:B------:R-:W-:-:S04]  /*02a0*/  IMAD.WIDE R14, R3, 0x4, R16 ;  /* 0x00000004030e7825 */ /* 0x000fc800078e0210 */
[C---:B------:R-:W-:Y:S02]  /*02b0*/  IMAD.WIDE R6, R3.reuse, 0x4, R14 ;  /* 0x0000000403067825 */ /* 0x040fe400078e020e */
[----:B------:R-:W3:Y:S02]  /*02c0*/  LDG.E.CONSTANT R14, desc[UR4][R14.64] ;  /* 0x000000040e0e7981 */ /* 0x000ee4000c1e9900 */
[C---:B------:R-:W-:Y:S02]  /*02d0*/  IMAD.WIDE R10, R3.reuse, 0x4, R6 ;  /* 0x00000004030a7825 */ /* 0x040fe400078e0206 */
[----:B------:R-:W4:Y:S02]  /*02e0*/  LDG.E.CONSTANT R6, desc[UR4][R6.64] ;  /* 0x0000000406067981 */ /* 0x000f24000c1e9900 */
[C---:B------:R-:W-:Y:S02]  /*02f0*/  IMAD.WIDE R8, R3.reuse, 0x4, R10 ;  /* 0x0000000403087825 */ /* 0x040fe400078e020a */
[----:B------:R-:W5:Y:S02]  /*0300*/  LDG.E.CONSTANT R10, desc[UR4][R10.64] ;  /* 0x000000040a0a7981 */ /* 0x000f64000c1e9900 */
[----:B------:R-:W-:-:S02]  /*0310*/  IMAD.WIDE R12, R3, 0x4, R8 ;  /* 0x00000004030c7825 */ /* 0x000fc400078e0208 */
[----:B------:R-:W5:Y:S04]  /*0320*/  LDG.E.CONSTANT R7, desc[UR4][R4.64] ;  /* 0x0000000404077981 */ /* 0x000f68000c1e9900 */
[----:B------:R-:W5:Y:S01]  /*0330*/  LDG.E.CONSTANT R8, desc[UR4][R8.64] ;  /* 0x0000000408087981 */ /* 0x000f62000c1e9900 */
[----:B0-----:R-:W-:-:S03]  /*0340*/  IMAD.WIDE R16, R3, 0x4, R12 ;  /* 0x0000000403107825 */ /* 0x001fc600078e020c */
[----:B------:R-:W5:Y:S04]  /*0350*/  LDG.E.CONSTANT R12, desc[UR4][R12.64] ;  /* 0x000000040c0c7981 */ /* 0x000f68000c1e9900 */
[----:B------:R-:W5:Y:S04]  /*0360*/  LDG.E.CONSTANT R15, desc[UR4][R16.64] ;  /* 0x00000004100f7981 */ /* 0x000f68000c1e9900 */
[----:B------:R-:W5:Y:S04]  /*0370*/  LDG.E.CONSTANT R9, desc[UR4][R4.64+0x4] ;  /* 0x0000040404097981 */ /* 0x000f68000c1e9900 */
[----:B------:R-:W5:Y:S01]  /*0380*/  LDG.E.CONSTANT R11, desc[UR4][R4.64+0xc] ;  /* 0x00000c04040b7981 */ /* 0x000f62000c1e9900 */
[----:B--2---:R-:W-:Y:S01]  /*0390*/  FFMA R26, R25, R26, R24 ;  /* 0x0000001a191a7223 */ /* 0x004fe20000000018 */
[----:B------:R-:W-:-:S02]  /*03a0*/  IMAD.WIDE R24, R3, 0x4, R16 ;  /* 0x0000000403187825 */ /* 0x000fc400078e0210 */
[----:B------:R-:W2:Y:S04]  /*03b0*/  LDG.E.CONSTANT R16, desc[UR4][R4.64+0x8] ;  /* 0x0000080404107981 */ /* 0x000ea8000c1e9900 */
[----:B------:R-:W2:Y:S01]  /*03c0*/  LDG.E.CONSTANT R24, desc[UR4][R24.64] ;  /* 0x0000000418187981 */ /* 0x000ea2000c1e9900 */
[----:B---3--:R-:W-:Y:S01]  /*03d0*/  FFMA R14, R23, R14, R26 ;  /* 0x0000000e170e7223 */ /* 0x008fe2000000001a */
[----:B------:R-:W-:-:S03]  /*03e0*/  IADD3 R22, PT, PT, R22, 0x8, RZ ;  /* 0x0000000816167810 */ /* 0x000fc60007ffe0ff */
[----:B----4-:R-:W-:Y:S01]  /*03f0*/  FFMA R29, R29, R6, R14 ;  /* 0x000000061d1d7223 */ /* 0x010fe2000000000e */
[----:B------:R-:W-:-:S03]  /*0400*/  ISETP.NE.AND P1, PT, R22, RZ, PT ;  /* 0x000000ff1600720c */ /* 0x000fc60003f25270 */
[----:B-----5:R-:W-:Y:S01]  /*0410*/  FFMA R10, R28, R10, R29 ;  /* 0x0000000a1c0a7223 */ /* 0x020fe2000000001d */
[----:B------:R-:W-:-:S03]  /*0420*/  IADD3 R6, P2, PT, R4, 0x20, RZ ;  /* 0x0000002004067810 */ /* 0x000fc60007f5e0ff */
[----:B------:R-:W-:Y:S01]  /*0430*/  FFMA R8, R7, R8, R10 ;  /* 0x0000000807087223 */ /* 0x000fe2000000000a */
[----:B------:R-:W-:Y:S02]  /*0440*/  IADD3.X R7, PT, PT, RZ, R5, RZ, P2, !PT ;  /* 0x00000005ff077210 */ /* 0x000fe400017fe4ff */
[----:B------:R-:W-:Y:S01]  /*0450*/  LEA R18, R3, R18, 0x3 ;  /* 0x0000001203127211 */ /* 0x000fe200078e18ff */
[----:B------:R-:W-:-:S04]  /*0460*/  FFMA R9, R9, R12, R8 ;  /* 0x0000000c09097223 */ /* 0x000fc80000000008 */
[----:B--2---:R-:W-:-:S04]  /*0470*/  FFMA R16, R16, R15, R9 ;  /* 0x0000000f10107223 */ /* 0x004fc80000000009 */
[----:B------:R-:W-:Y:S01]  /*0480*/  FFMA R24, R11, R24, R16 ;  /* 0x000000180b187223 */ /* 0x000fe20000000010 */
[----:B------:R-:W-:Y:S06]  /*0490*/  @P1 BRA `(.L_x_59) ;  /* 0xfffffffc005c1947 */ /* 0x000fec000383ffff */
.L_x_58:
[----:B------:R-:W-:Y:S05]  /*04a0*/  @!P0 BRA `(.L_x_57) ;  /* 0x0000000000fc8947 */ /* 0x000fea0003800000 */
[----:B------:R-:W-:Y:S02]  /*04b0*/  ISETP.GE.U32.AND P1, PT, R27, 0x4, PT ;  /* 0x000000041b00780c */ /* 0x000fe40003f26070 */
[----:B------:R-:W-:-:S04]  /*04c0*/  LOP3.LUT R16, R2, 0x3, RZ, 0xc0, !PT ;  /* 0x0000000302107812 */ /* 0x000fc800078ec0ff */
[----:B------:R-:W-:-:S07]  /*04d0*/  ISETP.NE.AND P0, PT, R16, RZ, PT ;  /* 0x000000ff1000720c */ /* 0x000fce0003f05270 */
[----:B------:R-:W-:Y:S06]  /*04e0*/  @!P1 BRA `(.L_x_60) ;  /* 0x00000000006c9947 */ /* 0x000fec0003800000 */
[----:B------:R-:W0:Y:S01]  /*04f0*/  LDC.64 R6, c[0x0][0x388] ;  /* 0x0000e200ff067b82 */ /* 0x000e220000000a00 */
[----:B------:R-:W1:Y:S01]  /*0500*/  LDCU.64 UR6, c[0x0][0x380] ;  /* 0x00007000ff0677ac */ /* 0x000e620008000a00 */
[----:B------:R-:W-:Y:S01]  /*0510*/  IMAD R9, R21, R3, R0 ;  /* 0x0000000315097224 */ /* 0x000fe200078e0200 */
[CC--:B------:R-:W-:Y:S02]  /*0520*/  IADD3 R5, PT, PT, R20.reuse, R21.reuse, RZ ;  /* 0x0000001514057210 */ /* 0x0c0fe40007ffe0ff */
[----:B------:R-:W-:-:S03]  /*0530*/  IADD3 R10, P1, PT, R20, R21, RZ ;  /* 0x00000015140a7210 */ /* 0x000fc60007f3e0ff */
[----:B------:R-:W2:Y:S01]  /*0540*/  LDC.64 R14, c[0x0][0x380] ;  /* 0x0000e000ff0e7b82 */ /* 0x000ea20000000a00 */
[----:B0-----:R-:W-:-:S04]  /*0550*/  IMAD.WIDE R6, R9, 0x4, R6 ;  /* 0x0000000409067825 */ /* 0x001fc800078e0206 */
[----:B------:R-:W-:Y:S02]  /*0560*/  IMAD.WIDE R8, R3, 0x4, R6 ;  /* 0x0000000403087825 */ /* 0x000fe400078e0206 */
[----:B------:R-:W3:Y:S02]  /*0570*/  LDG.E.CONSTANT R6, desc[UR4][R6.64] ;  /* 0x0000000406067981 */ /* 0x000ee4000c1e9900 */
[----:B--2---:R-:W-:Y:S01]  /*0580*/  IMAD.WIDE.U32 R14, R5, 0x4, R14 ;  /* 0x00000004050e7825 */ /* 0x004fe200078e000e */
[----:B------:R-:W-:Y:S02]  /*0590*/  IADD3.X R5, PT, PT, RZ, RZ, RZ, P1, !PT ;  /* 0x000000ffff057210 */ /* 0x000fe40000ffe4ff */
[----:B-1----:R-:W-:-:S03]  /*05a0*/  LEA R4, P1, R10, UR6, 0x2 ;  /* 0x000000060a047c11 */ /* 0x002fc6000f8210ff */
[----:B------:R-:W3:Y:S01]  /*05b0*/  LDG.E.CONSTANT R15, desc[UR4][R14.64] ;  /* 0x000000040e0f7981 */ /* 0x000ee2000c1e9900 */
[----:B------:R-:W-:Y:S01]  /*05c0*/  LEA.HI.X R5, R10, UR7, R5, 0x2, P1 ;  /* 0x000000070a057c11 */ /* 0x000fe200088f1405 */
[C---:B------:R-:W-:Y:S02]  /*05d0*/  IMAD.WIDE R10, R3.reuse, 0x4, R8 ;  /* 0x00000004030a7825 */ /* 0x040fe400078e0208 */
[----:B------:R-:W2:Y:S04]  /*05e0*/  LDG.E.CONSTANT R8, desc[UR4][R8.64] ;  /* 0x0000000408087981 */ /* 0x000ea8000c1e9900 */
[----:B------:R-:W2:Y:S01]  /*05f0*/  LDG.E.CONSTANT R17, desc[UR4][R4.64+0x4] ;  /* 0x0000040404117981 */ /* 0x000ea2000c1e9900 */
[----:B------:R-:W-:-:S03]  /*0600*/  IMAD.WIDE R12, R3, 0x4, R10 ;  /* 0x00000004030c7825 */ /* 0x000fc600078e020a */
[----:B------:R-:W4:Y:S04]  /*0610*/  LDG.E.CONSTANT R22, desc[UR4][R10.64] ;  /* 0x000000040a167981 */ /* 0x000f28000c1e9900 */
[----:B------:R-:W4:Y:S04]  /*0620*/  LDG.E.CONSTANT R18, desc[UR4][R4.64+0x8] ;  /* 0x0000080404127981 */ /* 0x000f28000c1e9900 */
[----:B------:R-:W5:Y:S04]  /*0630*/  LDG.E.CONSTANT R26, desc[UR4][R4.64+0xc] ;  /* 0x00000c04041a7981 */ /* 0x000f68000c1e9900 */
[----:B------:R-:W5:Y:S01]  /*0640*/  LDG.E.CONSTANT R12, desc[UR4][R12.64] ;  /* 0x000000040c0c7981 */ /* 0x000f62000c1e9900 */
[----:B------:R-:W-:Y:S01]  /*0650*/  IADD3 R21, PT, PT, R21, 0x4, RZ ;  /* 0x0000000415157810 */ /* 0x000fe20007ffe0ff */
[----:B---3--:R-:W-:-:S04]  /*0660*/  FFMA R24, R15, R6, R24 ;  /* 0x000000060f187223 */ /* 0x008fc80000000018 */
[----:B--2---:R-:W-:-:S04]  /*0670*/  FFMA R17, R17, R8, R24 ;  /* 0x0000000811117223 */ /* 0x004fc80000000018 */
[----:B----4-:R-:W-:-:S04]  /*0680*/  FFMA R17, R18, R22, R17 ;  /* 0x0000001612117223 */ /* 0x010fc80000000011 */
[----:B-----5:R-:W-:-:S07]  /*0690*/  FFMA R24, R26, R12, R17 ;  /* 0x0000000c1a187223 */ /* 0x020fce0000000011 */
.L_x_60:
[----:B------:R-:W-:Y:S05]  /*06a0*/  @!P0 BRA `(.L_x_57) ;  /* 0x00000000007c8947 */ /* 0x000fea0003800000 */
[----:B------:R-:W-:Y:S01]  /*06b0*/  ISETP.NE.AND P1, PT, R16, 0x1, PT ;  /* 0x000000011000780c */ /* 0x000fe20003f25270 */
[----:B------:R-:W0:Y:S01]  /*06c0*/  LDC.64 R12, c[0x0][0x380] ;  /* 0x0000e000ff0c7b82 */ /* 0x000e220000000a00 */
[----:B------:R-:W-:-:S04]  /*06d0*/  LOP3.LUT R2, R2, 0x1, RZ, 0xc0, !PT ;  /* 0x0000000102027812 */ /* 0x000fc800078ec0ff */
[----:B------:R-:W-:-:S03]  /*06e0*/  ISETP.NE.U32.AND P0, PT, R2, 0x1, PT ;  /* 0x000000010200780c */ /* 0x000fc60003f05070 */
[----:B------:R-:W1:Y:S04]  /*06f0*/  LDC.64 R10, c[0x0][0x388] ;  /* 0x0000e200ff0a7b82 */ /* 0x000e680000000a00 */
[CC--:B------:R-:W-:Y:S02]  /*0700*/  @P1 IADD3 R15, PT, PT, R20.reuse, R21.reuse, RZ ;  /* 0x00000015140f1210 */ /* 0x0c0fe40007ffe0ff */
[----:B------:R-:W-:Y:S02]  /*0710*/  @P1 IADD3 R2, P2, PT, R20, R21, RZ ;  /* 0x0000001514021210 */ /* 0x000fe40007f5e0ff */
[----:B------:R-:W2:Y:S02]  /*0720*/  @P1 LDC.64 R4, c[0x0][0x380] ;  /* 0x0000e000ff041b82 */ /* 0x000ea40000000a00 */
[----:B------:R-:W-:-:S06]  /*0730*/  @P1 IADD3.X R14, PT, PT, RZ, RZ, RZ, P2, !PT ;  /* 0x000000ffff0e1210 */ /* 0x000fcc00017fe4ff */
[----:B------:R-:W3:Y:S01]  /*0740*/  LDC.64 R6, c[0x0][0x380] ;  /* 0x0000e000ff067b82 */ /* 0x000ee20000000a00 */
[----:B0-----:R-:W-:-:S04]  /*0750*/  @P1 IMAD.WIDE.U32 R12, R15, 0x4, R12 ;  /* 0x000000040f0c1825 */ /* 0x001fc800078e000c */
[C---:B------:R-:W-:Y:S01]  /*0760*/  @P1 IMAD R15, R21.reuse, R3, R0 ;  /* 0x00000003150f1224 */ /* 0x040fe200078e0200 */
[----:B------:R-:W-:Y:S01]  /*0770*/  @P1 IADD3 R21, PT, PT, R21, 0x2, RZ ;  /* 0x0000000215151810 */ /* 0x000fe20007ffe0ff */
[----:B------:R-:W4:Y:S01]  /*0780*/  @P1 LDG.E.CONSTANT R13, desc[UR4][R12.64] ;  /* 0x000000040c0d1981 */ /* 0x000f22000c1e9900 */
[----:B------:R-:W0:Y:S01]  /*0790*/  LDC.64 R8, c[0x0][0x388] ;  /* 0x0000e200ff087b82 */ /* 0x000e220000000a00 */
[----:B-1----:R-:W-:Y:S01]  /*07a0*/  @P1 IMAD.WIDE R10, R15, 0x4, R10 ;  /* 0x000000040f0a1825 */ /* 0x002fe200078e020a */
[----:B------:R-:W-:Y:S02]  /*07b0*/  @!P0 IADD3 R17, PT, PT, R20, R21, RZ ;  /* 0x0000001514118210 */ /* 0x000fe40007ffe0ff */
[----:B--2---:R-:W-:Y:S01]  /*07c0*/  @P1 LEA R4, P2, R2, R4, 0x2 ;  /* 0x0000000402041211 */ /* 0x004fe200078410ff */
[----:B------:R-:W-:-:S03]  /*07d0*/  @!P0 IMAD R21, R21, R3, R0 ;  /* 0x0000000315158224 */ /* 0x000fc600078e0200 */
[----:B------:R-:W-:Y:S01]  /*07e0*/  @P1 LEA.HI.X R5, R2, R5, R14, 0x2, P2 ;  /* 0x0000000502051211 */ /* 0x000fe200010f140e */
[----:B------:R-:W-:Y:S01]  /*07f0*/  @P1 IMAD.WIDE R14, R3, 0x4, R10 ;  /* 0x00000004030e1825 */ /* 0x000fe200078e020a */
[----:B------:R-:W4:Y:S03]  /*0800*/  @P1 LDG.E.CONSTANT R2, desc[UR4][R10.64] ;  /* 0x000000040a021981 */ /* 0x000f26000c1e9900 */
[----:B---3--:R-:W-:Y:S01]  /*0810*/  @!P0 IMAD.WIDE.U32 R6, R17, 0x4, R6 ;  /* 0x0000000411068825 */ /* 0x008fe200078e0006 */
[----:B------:R-:W2:Y:S04]  /*0820*/  @P1 LDG.E.CONSTANT R5, desc[UR4][R4.64+0x4] ;  /* 0x0000040404051981 */ /* 0x000ea8000c1e9900 */
[----:B------:R-:W2:Y:S01]  /*0830*/  @P1 LDG.E.CONSTANT R14, desc[UR4][R14.64] ;  /* 0x000000040e0e1981 */ /* 0x000ea2000c1e9900 */
[----:B0-----:R-:W-:-:S03]  /*0840*/  @!P0 IMAD.WIDE R8, R21, 0x4, R8 ;  /* 0x0000000415088825 */ /* 0x001fc600078e0208 */
[----:B------:R-:W3:Y:S04]  /*0850*/  @!P0 LDG.E.CONSTANT R7, desc[UR4][R6.64] ;  /* 0x0000000406078981 */ /* 0x000ee8000c1e9900 */
[----:B------:R-:W3:Y:S01]  /*0860*/  @!P0 LDG.E.CONSTANT R8, desc[UR4][R8.64] ;  /* 0x0000000408088981 */ /* 0x000ee2000c1e9900 */
[----:B----4-:R-:W-:-:S04]  /*0870*/  @P1 FFMA R2, R13, R2, R24 ;  /* 0x000000020d021223 */ /* 0x010fc80000000018 */
[----:B--2---:R-:W-:-:S04]  /*0880*/  @P1 FFMA R24, R5, R14, R2 ;  /* 0x0000000e05181223 */ /* 0x004fc80000000002 */
[----:B---3--:R-:W-:-:S07]  /*0890*/  @!P0 FFMA R24, R7, R8, R24 ;  /* 0x0000000807188223 */ /* 0x008fce0000000018 */
.L_x_57:
[----:B------:R-:W0:Y:S01]  /*08a0*/  LDC.64 R4, c[0x0][0x390] ;  /* 0x0000e400ff047b82 */ /* 0x000e220000000a00 */
[----:B------:R-:W-:-:S04]  /*08b0*/  IMAD R3, R19, R3, R0 ;  /* 0x0000000313037224 */ /* 0x000fc800078e0200 */
[----:B0-----:R-:W-:-:S05]  /*08c0*/  IMAD.WIDE R2, R3, 0x4, R4 ;  /* 0x0000000403027825 */ /* 0x001fca00078e0204 */
[----:B------:R-:W-:Y:S01]  /*08d0*/  STG.E desc[UR4][R2.64], R24 ;  /* 0x0000001802007986 */ /* 0x000fe2000c101904 */
[----:B------:R-:W-:Y:S05]  /*08e0*/  EXIT ;  /* 0x000000000000794d */ /* 0x000fea0003800000 */
.L_x_61:
        /* <DEDUP_REMOVED lines=9> */
.L_x_69:


//--------------------- .text._Z21matrix_multiply_naivePKfS0_Pfiii --------------------------
	.section	.text._Z21matrix_multiply_naivePKfS0_Pfiii,"ax",@progbits
	.align	128
        .global         _Z21matrix_multiply_naivePKfS0_Pfiii
        .type           _Z21matrix_multiply_naivePKfS0_Pfiii,@function
        .size           _Z21matrix_multiply_naivePKfS0_Pfiii,(.L_x_70 - _Z21matrix_multiply_naivePKfS0_Pfiii)
        .other          _Z21matrix_multiply_naivePKfS0_Pfiii,@"STO_CUDA_ENTRY STV_DEFAULT"
_Z21matrix_multiply_naivePKfS0_Pfiii:
.text._Z21matrix_multiply_naivePKfS0_Pfiii:
[----:B------:R-:W-:Y:S01]  /*0000*/  LDC R1, c[0x0][0x37c] ;  /* 0x0000df00ff017b82 */ /* 0x000fe20000000800 */
[----:B------:R-:W0:Y:S07]  /*0010*/  S2R R7, SR_TID.Y ;  /* 0x0000000000077919 */ /* 0x000e2e0000002200 */
[----:B------:R-:W1:Y:S01]  /*0020*/  LDC R0, c[0x0][0x360] ;  /* 0x0000d800ff007b82 */ /* 0x000e620000000800 */
[----:B------:R-:W1:Y:S07]  /*0030*/  S2R R5, SR_TID.X ;  /* 0x0000000000057919 */ /* 0x000e6e0000002100 */
[----:B------:R-:W0:Y:S08]  /*0040*/  S2UR UR5, SR_CTAID.Y ;  /* 0x00000000000579c3 */ /* 0x000e300000002600 */
[----:B------:R-:W0:Y:S08]  /*0050*/  LDC R16, c[0x0][0x364] ;  /* 0x0000d900ff107b82 */ /* 0x000e300000000800 */
[----:B------:R-:W1:Y:S08]  /*0060*/  S2UR UR4, SR_CTAID.X ;  /* 0x00000000000479c3 */ /* 0x000e700000002500 */
        /* <DEDUP_REMOVED lines=18> */
[----:B------:R-:W0:Y:S01]  /*0190*/  LDCU.64 UR4, c[0x0][0x380] ;  /* 0x00007000ff0477ac */ /* 0x000e220008000a00 */
[----:B------:R-:W-:Y:S02]  /*01a0*/  LOP3.LUT R19, R17, 0x7ffffff8, RZ, 0xc0, !PT ;  /* 0x7ffffff811137812 */ /* 0x000fe400078ec0ff */
[----:B------:R-:W-:Y:S02]  /*01b0*/  MOV R26, RZ ;  /* 0x000000ff001a7202 */ /* 0x000fe40000000f00 */
[----:B------:R-:W-:Y:S02]  /*01c0*/  MOV R2, R18 ;  /* 0x0000001200027202 */ /* 0x000fe40000000f00 */
[----:B------:R-:W-:Y:S02]  /*01d0*/  MOV R22, R16 ;  /* 0x0000001000167202 */ /* 0x000fe40000000f00 */
[----:B------:R-:W-:Y:S01]  /*01e0*/  IADD3 R20, PT, PT, -R19, RZ, RZ ;  /* 0x000000ff13147210 */ /* 0x000fe20007ffe1ff */
[----:B0-----:R-:W-:-:S04]  /*01f0*/  UIADD3 UR4, UP0, UPT, UR4, 0x10, URZ ;  /* 0x0000001004047890 */ /* 0x001fc8000ff1e0ff */
[----:B------:R-:W-:-:S12]  /*0200*/  UIADD3.X UR5, UPT, UPT, URZ, UR5, URZ, UP0, !UPT ;  /* 0x00000005ff057290 */ /* 0x000fd800087fe4ff */
.L_x_64:
[----:B------:R-:W0:Y:S01]  /*0210*/  LDC.64 R14, c[0x0][0x388] ;  /* 0x0000e200ff0e7b82 */ /* 0x000e220000000a00 */
[----:B------:R-:W-:Y:S02]  /*0220*/  MOV R4, UR4 ;  /* 0x0000000400047c02 */ /* 0x000fe40008000f00 */
[----:B------:R-:W-:-:S03]  /*0230*/  MOV R5, UR5 ;  /* 0x0000000500057c02 */ /* 0x000fc60008000f00 */
[----:B------:R-:W-:-:S05]  /*0240*/  IMAD.WIDE R4, R2, 0x4, R4 ;  /* 0x0000000402047825 */ /* 0x000fca00078e0204 */
[----:B------:R-:W2:Y:S04]  /*0250*/  LDG.E.CONSTANT R21, desc[UR6][R4.64+-0x10] ;  /* 0xfffff00604157981 */ /* 0x000ea8000c1e9900 */
[----:B------:R-:W3:Y:S04]  /*0260*/  LDG.E.CONSTANT R23, desc[UR6][R4.64+-0xc] ;  /* 0xfffff40604177981 */ /* 0x000ee8000c1e9900 */
[----:B------:R-:W4:Y:S01]  /*0270*/  LDG.E.CONSTANT R29, desc[UR6][R4.64+-0x8] ;  /* 0xfffff806041d7981 */ /* 0x000f22000c1e9900 */
[----:B0-----:R-:W-:-:S05]  /*0280*/  IMAD.WIDE R14, R22, 0x4, R14 ;  /* 0x00000004160e7825 */ /* 0x001fca00078e020e */
[----:B------:R0:W2:Y:S01]  /*0290*/  LDG.E.CONSTANT R24, desc[UR6][R14.64] ;  /* 0x000000060e187981 */ /* 0x0000a2000c1e9900 */
[----:B------:R-:W-:-:S04]  /*02a0*/  IMAD.WIDE R12, R3, 0x4, R14 ;  /* 0x00000004030c7825 */ /* 0x000fc800078e020e */
[C---:B------:R-:W-:Y:S02]  /*02b0*/  IMAD.WIDE R6, R3.reuse, 0x4, R12 ;  /* 0x0000000403067825 */ /* 0x040fe400078e020c */
[----:B------:R-:W3:Y:S02]  /*02c0*/  LDG.E.CONSTANT R12, desc[UR6][R12.64] ;  /* 0x000000060c0c7981 */ /* 0x000ee4000c1e9900 */
[C---:B------:R-:W-:Y:S02]  /*02d0*/  IMAD.WIDE R8, R3.reuse, 0x4, R6 ;  /* 0x0000000403087825 */ /* 0x040fe400078e0206 */
[----:B------:R1:W4:Y:S02]  /*02e0*/  LDG.E.CONSTANT R28, desc[UR6][R6.64] ;  /* 0x00000006061c7981 */ /* 0x000324000c1e9900 */
[C---:B------:R-:W-:Y:S02]  /*02f0*/  IMAD.WIDE R10, R3.reuse, 0x4, R8 ;  /* 0x00000004030a7825 */ /* 0x040fe400078e0208 */
[----:B------:R-:W5:Y:S02]  /*0300*/  LDG.E.CONSTANT R8, desc[UR6][R8.64] ;  /* 0x0000000608087981 */ /* 0x000f64000c1e9900 */
[----:B0-----:R-:W-:-:S05]  /*0310*/  IMAD.WIDE R14, R3, 0x4, R10 ;  /* 0x00000004030e7825 */ /* 0x001fca00078e020a */
        /* <DEDUP_REMOVED lines=8> */
[----:B-1----:R-:W-:-:S03]  /*03a0*/  IMAD.WIDE R6, R3, 0x4, R26 ;  /* 0x0000000403067825 */ /* 0x002fc600078e021a */
[----:B------:R-:W2:Y:S04]  /*03b0*/  LDG.E.CONSTANT R15, desc[UR6][R4.64+0xc] ;  /* 0x00000c06040f7981 */ /* 0x000ea8000c1e9900 */
[----:B------:R-:W2:Y:S04]  /*03c0*/  LDG.E.CONSTANT R6, desc[UR6][R6.64] ;  /* 0x0000000606067981 */ /* 0x000ea8000c1e9900 */
[----:B------:R-:W2:Y:S01]  /*03d0*/  LDG.E.CONSTANT R5, desc[UR6][R26.64] ;  /* 0x000000061a057981 */ /* 0x000ea2000c1e9900 */
[----:B---3--:R-:W-:Y:S01]  /*03e0*/  FFMA R12, R23, R12, R24 ;  /* 0x0000000c170c7223 */ /* 0x008fe20000000018 */
[----:B------:R-:W-:-:S03]  /*03f0*/  IADD3 R20, PT, PT, R20, 0x8, RZ ;  /* 0x0000000814147810 */ /* 0x000fc60007ffe0ff */
[----:B----4-:R-:W-:Y:S01]  /*0400*/  FFMA R12, R29, R28, R12 ;  /* 0x0000001c1d0c7223 */ /* 0x010fe2000000000c */
[----:B------:R-:W-:Y:S02]  /*0410*/  ISETP.NE.AND P1, PT, R20, RZ, PT ;  /* 0x000000ff1400720c */ /* 0x000fe40003f25270 */
[----:B------:R-:W-:Y:S01]  /*0420*/  LEA R22, R3, R22, 0x3 ;  /* 0x0000001603167211 */ /* 0x000fe200078e18ff */
[----:B-----5:R-:W-:Y:S01]  /*0430*/  FFMA R8, R11, R8, R12 ;  /* 0x000000080b087223 */ /* 0x020fe2000000000c */
[----:B------:R-:W-:-:S03]  /*0440*/  IADD3 R2, PT, PT, R2, 0x8, RZ ;  /* 0x0000000802027810 */ /* 0x000fc60007ffe0ff */
[----:B--2---:R-:W-:-:S04]  /*0450*/  FFMA R9, R21, R9, R8 ;  /* 0x0000000915097223 */ /* 0x004fc80000000008 */
[----:B------:R-:W-:-:S04]  /*0460*/  FFMA R9, R14, R13, R9 ;  /* 0x0000000d0e097223 */ /* 0x000fc80000000009 */
[----:B------:R-:W-:-:S04]  /*0470*/  FFMA R10, R10, R5, R9 ;  /* 0x000000050a0a7223 */ /* 0x000fc80000000009 */
[----:B------:R-:W-:Y:S01]  /*0480*/  FFMA R26, R15, R6, R10 ;  /* 0x000000060f1a7223 */ /* 0x000fe2000000000a */
[----:B------:R-:W-:Y:S06]  /*0490*/  @P1 BRA `(.L_x_64) ;  /* 0xfffffffc005c1947 */ /* 0x000fec000383ffff */
.L_x_63:
[----:B------:R-:W-:Y:S05]  /*04a0*/  @!P0 BRA `(.L_x_62) ;  /* 0x0000000000d48947 */ /* 0x000fea0003800000 */
[----:B------:R-:W-:Y:S02]  /*04b0*/  ISETP.GE.U32.AND P0, PT, R25, 0x4, PT ;  /* 0x000000041900780c */ /* 0x000fe40003f06070 */
[----:B------:R-:W-:-:S04]  /*04c0*/  LOP3.LUT R2, R17, 0x3, RZ, 0xc0, !PT ;  /* 0x0000000311027812 */ /* 0x000fc800078ec0ff */
[----:B------:R-:W-:-:S07]  /*04d0*/  ISETP.NE.AND P1, PT, R2, RZ, PT ;  /* 0x000000ff0200720c */ /* 0x000fce0003f25270 */
[----:B------:R-:W-:Y:S06]  /*04e0*/  @!P0 BRA `(.L_x_65) ;  /* 0x0000000000588947 */ /* 0x000fec0003800000 */
[----:B------:R-:W0:Y:S01]  /*04f0*/  LDC.64 R10, c[0x0][0x388] ;  /* 0x0000e200ff0a7b82 */ /* 0x000e220000000a00 */
[----:B------:R-:W-:Y:S01]  /*0500*/  IMAD R9, R19, R3, R16 ;  /* 0x0000000313097224 */ /* 0x000fe200078e0210 */
[----:B------:R-:W-:-:S06]  /*0510*/  IADD3 R7, PT, PT, R18, R19, RZ ;  /* 0x0000001312077210 */ /* 0x000fcc0007ffe0ff */
[----:B------:R-:W1:Y:S01]  /*0520*/  LDC.64 R4, c[0x0][0x380] ;  /* 0x0000e000ff047b82 */ /* 0x000e620000000a00 */
[----:B0-----:R-:W-:-:S04]  /*0530*/  IMAD.WIDE R10, R9, 0x4, R10 ;  /* 0x00000004090a7825 */ /* 0x001fc800078e020a */
[----:B------:R-:W-:Y:S02]  /*0540*/  IMAD.WIDE R12, R3, 0x4, R10 ;  /* 0x00000004030c7825 */ /* 0x000fe400078e020a */
[----:B------:R-:W2:Y:S02]  /*0550*/  LDG.E.CONSTANT R10, desc[UR6][R10.64] ;  /* 0x000000060a0a7981 */ /* 0x000ea4000c1e9900 */
[----:B-1----:R-:W-:-:S04]  /*0560*/  IMAD.WIDE R4, R7, 0x4, R4 ;  /* 0x0000000407047825 */ /* 0x002fc800078e0204 */
[C---:B------:R-:W-:Y:S01]  /*0570*/  IMAD.WIDE R6, R3.reuse, 0x4, R12 ;  /* 0x0000000403067825 */ /* 0x040fe200078e020c */
[----:B------:R-:W2:Y:S04]  /*0580*/  LDG.E.CONSTANT R15, desc[UR6][R4.64] ;  /* 0x00000006040f7981 */ /* 0x000ea8000c1e9900 */
[----:B------:R-:W3:Y:S01]  /*0590*/  LDG.E.CONSTANT R12, desc[UR6][R12.64] ;  /* 0x000000060c0c7981 */ /* 0x000ee2000c1e9900 */
[----:B------:R-:W-:-:S03]  /*05a0*/  IMAD.WIDE R8, R3, 0x4, R6 ;  /* 0x0000000403087825 */ /* 0x000fc600078e0206 */
[----:B------:R-:W3:Y:S04]  /*05b0*/  LDG.E.CONSTANT R14, desc[UR6][R4.64+0x4] ;  /* 0x00000406040e7981 */ /* 0x000ee8000c1e9900 */
[----:B------:R-:W4:Y:S04]  /*05c0*/  LDG.E.CONSTANT R20, desc[UR6][R6.64] ;  /* 0x0000000606147981 */ /* 0x000f28000c1e9900 */
[----:B------:R-:W4:Y:S04]  /*05d0*/  LDG.E.CONSTANT R21, desc[UR6][R4.64+0x8] ;  /* 0x0000080604157981 */ /* 0x000f28000c1e9900 */
[----:B------:R-:W5:Y:S04]  /*05e0*/  LDG.E.CONSTANT R23, desc[UR6][R4.64+0xc] ;  /* 0x00000c0604177981 */ /* 0x000f68000c1e9900 */
[----:B------:R-:W5:Y:S01]  /*05f0*/  LDG.E.CONSTANT R8, desc[UR6][R8.64] ;  /* 0x0000000608087981 */ /* 0x000f62000c1e9900 */
[----:B------:R-:W-:Y:S01]  /*0600*/  IADD3 R19, PT, PT, R19, 0x4, RZ ;  /* 0x0000000413137810 */ /* 0x000fe20007ffe0ff */
[----:B--2---:R-:W-:-:S04]  /*0610*/  FFMA R15, R15, R10, R26 ;  /* 0x0000000a0f0f7223 */ /* 0x004fc8000000001a */
[----:B---3--:R-:W-:-:S04]  /*0620*/  FFMA R14, R14, R12, R15 ;  /* 0x0000000c0e0e7223 */ /* 0x008fc8000000000f */
[----:B----4-:R-:W-:-:S04]  /*0630*/  FFMA R14, R21, R20, R14 ;  /* 0x00000014150e7223 */ /* 0x010fc8000000000e */
[----:B-----5:R-:W-:-:S07]  /*0640*/  FFMA R26, R23, R8, R14 ;  /* 0x00000008171a7223 */ /* 0x020fce000000000e */
.L_x_65:
[----:B------:R-:W-:Y:S05]  /*0650*/  @!P1 BRA `(.L_x_62) ;  /* 0x0000000000689947 */ /* 0x000fea0003800000 */
[----:B------:R-:W0:Y:S01]  /*0660*/  LDC.64 R10, c[0x0][0x388] ;  /* 0x0000e200ff0a7b82 */ /* 0x000e220000000a00 */
[----:B------:R-:W-:Y:S02]  /*0670*/  ISETP.NE.AND P0, PT, R2, 0x1, PT ;  /* 0x000000010200780c */ /* 0x000fe40003f05270 */
[----:B------:R-:W-:-:S04]  /*0680*/  LOP3.LUT R17, R17, 0x1, RZ, 0xc0, !PT ;  /* 0x0000000111117812 */ /* 0x000fc800078ec0ff */
[----:B------:R-:W-:Y:S01]  /*0690*/  ISETP.NE.U32.AND P1, PT, R17, 0x1, PT ;  /* 0x000000011100780c */ /* 0x000fe20003f25070 */
[----:B------:R-:W1:Y:S06]  /*06a0*/  LDC.64 R8, c[0x0][0x380] ;  /* 0x0000e000ff087b82 */ /* 0x000e6c0000000a00 */
[C---:B------:R-:W-:Y:S01]  /*06b0*/  @P0 IMAD R15, R19.reuse, R3, R16 ;  /* 0x00000003130f0224 */ /* 0x040fe200078e0210 */
[----:B------:R-:W-:Y:S01]  /*06c0*/  @P0 IADD3 R13, PT, PT, R18, R19, RZ ;  /* 0x00000013120d0210 */ /* 0x000fe20007ffe0ff */
[----:B------:R-:W2:Y:S01]  /*06d0*/  LDC.64 R6, c[0x0][0x380] ;  /* 0x0000e000ff067b82 */ /* 0x000ea20000000a00 */
[----:B------:R-:W-:-:S07]  /*06e0*/  @P0 IADD3 R19, PT, PT, R19, 0x2, RZ ;  /* 0x0000000213130810 */ /* 0x000fce0007ffe0ff */
[----:B------:R-:W3:Y:S01]  /*06f0*/  LDC.64 R4, c[0x0][0x388] ;  /* 0x0000e200ff047b82 */ /* 0x000ee20000000a00 */
[----:B0-----:R-:W-:Y:S01]  /*0700*/  @P0 IMAD.WIDE R10, R15, 0x4, R10 ;  /* 0x000000040f0a0825 */ /* 0x001fe200078e020a */
[----:B------:R-:W-:-:S03]  /*0710*/  @!P1 IADD3 R15, PT, PT, R18, R19, RZ ;  /* 0x00000013120f9210 */ /* 0x000fc60007ffe0ff */
[----:B------:R-:W-:Y:S01]  /*0720*/  @!P1 IMAD R19, R19, R3, R16 ;  /* 0x0000000313139224 */ /* 0x000fe200078e0210 */
[----:B------:R-:W4:Y:S01]  /*0730*/  @P0 LDG.E.CONSTANT R2, desc[UR6][R10.64] ;  /* 0x000000060a020981 */ /* 0x000f22000c1e9900 */
[----:B-1----:R-:W-:-:S04]  /*0740*/  @P0 IMAD.WIDE R8, R13, 0x4, R8 ;  /* 0x000000040d080825 */ /* 0x002fc800078e0208 */
[----:B------:R-:W-:Y:S01]  /*0750*/  @P0 IMAD.WIDE R12, R3, 0x4, R10 ;  /* 0x00000004030c0825 */ /* 0x000fe200078e020a */
[----:B------:R-:W4:Y:S03]  /*0760*/  @P0 LDG.E.CONSTANT R17, desc[UR6][R8.64] ;  /* 0x0000000608110981 */ /* 0x000f26000c1e9900 */
[----:B--2---:R-:W-:Y:S01]  /*0770*/  @!P1 IMAD.WIDE R6, R15, 0x4, R6 ;  /* 0x000000040f069825 */ /* 0x004fe200078e0206 */
[----:B------:R-:W2:Y:S04]  /*0780*/  @P0 LDG.E.CONSTANT R21, desc[UR6][R8.64+0x4] ;  /* 0x0000040608150981 */ /* 0x000ea8000c1e9900 */
[----:B------:R-:W2:Y:S01]  /*0790*/  @P0 LDG.E.CONSTANT R12, desc[UR6][R12.64] ;  /* 0x000000060c0c0981 */ /* 0x000ea2000c1e9900 */
[----:B---3--:R-:W-:-:S03]  /*07a0*/  @!P1 IMAD.WIDE R4, R19, 0x4, R4 ;  /* 0x0000000413049825 */ /* 0x008fc600078e0204 */
[----:B------:R-:W3:Y:S04]  /*07b0*/  @!P1 LDG.E.CONSTANT R7, desc[UR6][R6.64] ;  /* 0x0000000606079981 */ /* 0x000ee8000c1e9900 */
[----:B------:R-:W3:Y:S01]  /*07c0*/  @!P1 LDG.E.CONSTANT R4, desc[UR6][R4.64] ;  /* 0x0000000604049981 */ /* 0x000ee2000c1e9900 */
[----:B----4-:R-:W-:-:S04]  /*07d0*/  @P0 FFMA R2, R17, R2, R26 ;  /* 0x0000000211020223 */ /* 0x010fc8000000001a */
[----:B--2---:R-:W-:-:S04]  /*07e0*/  @P0 FFMA R26, R21, R12, R2 ;  /* 0x0000000c151a0223 */ /* 0x004fc80000000002 */
[----:B---3--:R-:W-:-:S07]  /*07f0*/  @!P1 FFMA R26, R7, R4, R26 ;  /* 0x00000004071a9223 */ /* 0x008fce000000001a */
.L_x_62:
[----:B------:R-:W0:Y:S01]  /*0800*/  LDC.64 R4, c[0x0][0x390] ;  /* 0x0000e400ff047b82 */ /* 0x000e220000000a00 */
[----:B------:R-:W-:-:S04]  /*0810*/  IMAD R3, R0, R3, R16 ;  /* 0x0000000300037224 */ /* 0x000fc800078e0210 */
[----:B0-----:R-:W-:-:S05]  /*0820*/  IMAD.WIDE R2, R3, 0x4, R4 ;  /* 0x0000000403027825 */ /* 0x001fca00078e0204 */
[----:B------:R-:W-:Y:S01]  /*0830*/  STG.E desc[UR6][R2.64], R26 ;  /* 0x0000001a02007986 */ /* 0x000fe2000c101906 */
[----:B------:R-:W-:Y:S05]  /*0840*/  EXIT ;  /* 0x000000000000794d */ /* 0x000fea0003800000 */
.L_x_66:
        /* <DEDUP_REMOVED lines=11> */
.L_x_70:


//--------------------- .nv.shared._Z22matrix_multiply_tilingPKfS0_Pfiii --------------------------
	.section	.nv.shared._Z22matrix_multiply_tilingPKfS0_Pfiii,"aw",@nobits
	.sectionflags	@""
	.align	4
.nv.shared._Z22matrix_multiply_tilingPKfS0_Pfiii:
	.zero		5120


//--------------------- .nv.shared.reserved.0     --------------------------
	.section	.nv.shared.reserved.0,"aw",@nobits
	.weak		__nv_reservedSMEM_offset_0_alias
	.size		__nv_reservedSMEM_offset_0_alias, 0, 64
	.other		__nv_reservedSMEM_offset_0_alias,@"STO_CUDA_RESERVED_SHARED STV_DEFAULT"
__nv_reservedSMEM_offset_0_alias:
	.zero		0
	.zero		64


//--------------------- .nv.shared._Z29matrix_multiply_shared_memoryPKfS0_Pfiii --------------------------
	.section	.nv.shared._Z29matrix_multiply_shared_memoryPKfS0_Pfiii,"aw",@nobits
	.sectionflags	@""
	.align	4
.nv.shared._Z29matrix_multiply_shared_memoryPKfS0_Pfiii:
	.zero		3072


//--------------------- .nv.constant0._Z22matrix_multiply_tilingPKfS0_Pfiii --------------------------
	.section	.nv.constant0._Z22matrix_multiply_tilingPKfS0_Pfiii,"a",@progbits
	.sectionflags	@""
	.align	4
.nv.constant0._Z22matrix_multiply_tilingPKfS0_Pfiii:
	.zero		932


//--------------------- .nv.constant0._Z29matrix_multiply_shared_memoryPKfS0_Pfiii --------------------------
	.section	.nv.constant0._Z29matrix_multiply_shared_memoryPKfS0_Pfiii,"a",@progbits
	.sectionflags	@""
	.align	4
.nv.constant0._Z29matrix_multiply_shared_memoryPKfS0_Pfiii:
	.zero		932


//--------------------- .nv.constant0._Z26matrix_multiply_coalescingPKfS0_Pfiii --------------------------
	.section	.nv.constant0._Z26matrix_multiply_coalescingPKfS0_Pfiii,"a",@progbits
	.sectionflags	@""
	.align	4
.nv.constant0._Z26matrix_multiply_coalescingPKfS0_Pfiii:
	.zero		932


//--------------------- .nv.constant0._Z21matrix_multiply_naivePKfS0_Pfiii --------------------------
	.section	.nv.constant0._Z21matrix_multiply_naivePKfS0_Pfiii,"a",@progbits
	.sectionflags	@""
	.align	4
.nv.constant0._Z21matrix_multiply_naivePKfS0_Pfiii:
	.zero		932


//--------------------- SYMBOLS --------------------------

	.type		.nv.reservedSmem.offset0,@object
	.size		.nv.reservedSmem.offset0,0x4
	.type		.nv.reservedSmem.cap,@object
	.size		.nv.reservedSmem.cap,0x4
